	.target	sm_100a

	.elftype	@"ET_EXEC"


//--------------------- .note.nv.tkinfo           --------------------------
	.section	.note.nv.tkinfo,"",@"SHT_NOTE"
	.sectionflags	@"SHF_NOTE_NV_TKINFO"
	.tkinfo
        /*0018*/ 	.word	0x00000002
        /*0030*/ 	.string	""
        /*0030*/ 	.string	"ptxas"
        /*0030*/ 	.string	"Cuda compilation tools, release 13.0, V13.0.88"
        /*0030*/ 	.string	"Build cuda_13.0.r13.0/compiler.36424714_0"
        /*0030*/ 	.string	"-arch sm_100a -m 64 "



//--------------------- .note.nv.cuinfo           --------------------------
	.section	.note.nv.cuinfo,"",@"SHT_NOTE"
	.sectionflags	@"SHF_NOTE_NV_CUINFO"
        /*0018*/ 	.short	0x0002
        /*001a*/ 	.short	0x0064
        /*001c*/ 	.short	0x0082
	.zero		2


//--------------------- .nv.info                  --------------------------
	.section	.nv.info,"",@"SHT_CUDA_INFO"
	.align	4


	//----- nvinfo : EIATTR_REGCOUNT
	.align		4
        /*0000*/ 	.byte	0x04, 0x2f
        /*0002*/ 	.short	(.L_46 - .L_45)
	.align		4
.L_45:
        /*0004*/ 	.word	index@(_Z11gemm_deviceIN4cute5tupleIJiiiEEENS1_IJNS0_1CILi128EEES4_NS3_ILi8EEEEEEfNS1_IJNS3_ILi1EEEiEEENS0_6LayoutINS1_IJS4_S5_EEENS1_IJS7_S4_EEEEENS0_9TiledCopyINS0_9Copy_AtomIJNS0_13UniversalCopyIN7cutlass9uint128_tESH_EEfEEENS9_INS1_IJNS3_ILi256EEENS3_ILi4EEEEEENS1_IJSL_S7_EEEEESA_EEfS8_SC_SP_fS8_NS9_INS1_IJS4_S4_EEESB_EENS0_8TiledMMAINS0_8MMA_AtomIJNS0_12UniversalFMAIffffEEEEENS9_INS1_IJNS3_ILi16EEESX_S7_EEENS1_IJS7_SX_NS3_ILi0EEEEEEEENS1_IJNS0_10UnderscoreES12_S12_EEEEEffEvT_T0_PKT1_T2_T3_T4_PKT5_T6_T7_T8_PT9_T10_T11_T12_T13_T14_)
        /*0008*/ 	.word	0x0000006a


	//----- nvinfo : EIATTR_FRAME_SIZE
	.align		4
.L_46:
        /*000c*/ 	.byte	0x04, 0x11
        /*000e*/ 	.short	(.L_48 - .L_47)
	.align		4
.L_47:
        /*0010*/ 	.word	index@(_Z11gemm_deviceIN4cute5tupleIJiiiEEENS1_IJNS0_1CILi128EEES4_NS3_ILi8EEEEEEfNS1_IJNS3_ILi1EEEiEEENS0_6LayoutINS1_IJS4_S5_EEENS1_IJS7_S4_EEEEENS0_9TiledCopyINS0_9Copy_AtomIJNS0_13UniversalCopyIN7cutlass9uint128_tESH_EEfEEENS9_INS1_IJNS3_ILi256EEENS3_ILi4EEEEEENS1_IJSL_S7_EEEEESA_EEfS8_SC_SP_fS8_NS9_INS1_IJS4_S4_EEESB_EENS0_8TiledMMAINS0_8MMA_AtomIJNS0_12UniversalFMAIffffEEEEENS9_INS1_IJNS3_ILi16EEESX_S7_EEENS1_IJS7_SX_NS3_ILi0EEEEEEEENS1_IJNS0_10UnderscoreES12_S12_EEEEEffEvT_T0_PKT1_T2_T3_T4_PKT5_T6_T7_T8_PT9_T10_T11_T12_T13_T14_)
        /*0014*/ 	.word	0x00000000


	//----- nvinfo : EIATTR_REGCOUNT
	.align		4
.L_48:
        /*0018*/ 	.byte	0x04, 0x2f
        /*001a*/ 	.short	(.L_50 - .L_49)
	.align		4
.L_49:
        /*001c*/ 	.word	index@(_Z11gemm_deviceIN4cute5tupleIJiiiEEENS1_IJNS0_1CILi128EEES4_NS3_ILi8EEEEEEfNS1_IJiNS3_ILi1EEEEEENS0_6LayoutINS1_IJS4_S5_EEENS1_IJS7_NS3_ILi129EEEEEEEENS0_9TiledCopyINS0_9Copy_AtomIJNS0_13UniversalCopyIffEEfEEENS9_INS1_IJNS1_IJS5_NS3_ILi32EEEEEES7_EEENS1_IJNS1_IJSJ_S7_EEENS3_ILi0EEEEEEEENS1_IJSJ_S5_EEEEEfS8_SD_SR_fNS1_IJS7_iEEENS9_INS1_IJS4_S4_EEENS1_IJS7_S4_EEEEENS0_8TiledMMAINS0_8MMA_AtomIJNS0_12UniversalFMAIffffEEEEENS9_INS1_IJNS3_ILi16EEES11_S7_EEENS1_IJS7_S11_SN_EEEEENS1_IJNS0_10UnderscoreES15_S15_EEEEEffEvT_T0_PKT1_T2_T3_T4_PKT5_T6_T7_T8_PT9_T10_T11_T12_T13_T14_)
        /*0020*/ 	.word	0x00000080


	//----- nvinfo : EIATTR_FRAME_SIZE
	.align		4
.L_50:
        /*0024*/ 	.byte	0x04, 0x11
        /*0026*/ 	.short	(.L_52 - .L_51)
	.align		4
.L_51:
        /*0028*/ 	.word	index@(_Z11gemm_deviceIN4cute5tupleIJiiiEEENS1_IJNS0_1CILi128EEES4_NS3_ILi8EEEEEEfNS1_IJiNS3_ILi1EEEEEENS0_6LayoutINS1_IJS4_S5_EEENS1_IJS7_NS3_ILi129EEEEEEEENS0_9TiledCopyINS0_9Copy_AtomIJNS0_13UniversalCopyIffEEfEEENS9_INS1_IJNS1_IJS5_NS3_ILi32EEEEEES7_EEENS1_IJNS1_IJSJ_S7_EEENS3_ILi0EEEEEEEENS1_IJSJ_S5_EEEEEfS8_SD_SR_fNS1_IJS7_iEEENS9_INS1_IJS4_S4_EEENS1_IJS7_S4_EEEEENS0_8TiledMMAINS0_8MMA_AtomIJNS0_12UniversalFMAIffffEEEEENS9_INS1_IJNS3_ILi16EEES11_S7_EEENS1_IJS7_S11_SN_EEEEENS1_IJNS0_10UnderscoreES15_S15_EEEEEffEvT_T0_PKT1_T2_T3_T4_PKT5_T6_T7_T8_PT9_T10_T11_T12_T13_T14_)
        /*002c*/ 	.word	0x00000000


	//----- nvinfo : EIATTR_REGCOUNT
	.align		4
.L_52:
        /*0030*/ 	.byte	0x04, 0x2f
        /*0032*/ 	.short	(.L_54 - .L_53)
	.align		4
.L_53:
        /*0034*/ 	.word	index@(_ZN3cub18CUB_300001_SM_10006detail11EmptyKernelIvEEvv)
        /*0038*/ 	.word	0x00000004


	//----- nvinfo : EIATTR_FRAME_SIZE
	.align		4
.L_54:
        /*003c*/ 	.byte	0x04, 0x11
        /*003e*/ 	.short	(.L_56 - .L_55)
	.align		4
.L_55:
        /*0040*/ 	.word	index@(_ZN3cub18CUB_300001_SM_10006detail11EmptyKernelIvEEvv)
        /*0044*/ 	.word	0x00000000


	//----- nvinfo : EIATTR_MIN_STACK_SIZE
	.align		4
.L_56:
        /*0048*/ 	.byte	0x04, 0x12
        /*004a*/ 	.short	(.L_58 - .L_57)
	.align		4
.L_57:
        /*004c*/ 	.word	index@(_Z11gemm_deviceIN4cute5tupleIJiiiEEENS1_IJNS0_1CILi128EEES4_NS3_ILi8EEEEEEfNS1_IJiNS3_ILi1EEEEEENS0_6LayoutINS1_IJS4_S5_EEENS1_IJS7_NS3_ILi129EEEEEEEENS0_9TiledCopyINS0_9Copy_AtomIJNS0_13UniversalCopyIffEEfEEENS9_INS1_IJNS1_IJS5_NS3_ILi32EEEEEES7_EEENS1_IJNS1_IJSJ_S7_EEENS3_ILi0EEEEEEEENS1_IJSJ_S5_EEEEEfS8_SD_SR_fNS1_IJS7_iEEENS9_INS1_IJS4_S4_EEENS1_IJS7_S4_EEEEENS0_8TiledMMAINS0_8MMA_AtomIJNS0_12UniversalFMAIffffEEEEENS9_INS1_IJNS3_ILi16EEES11_S7_EEENS1_IJS7_S11_SN_EEEEENS1_IJNS0_10UnderscoreES15_S15_EEEEEffEvT_T0_PKT1_T2_T3_T4_PKT5_T6_T7_T8_PT9_T10_T11_T12_T13_T14_)
        /*0050*/ 	.word	0x00000000


	//----- nvinfo : EIATTR_MIN_STACK_SIZE
	.align		4
.L_58:
        /*0054*/ 	.byte	0x04, 0x12
        /*0056*/ 	.short	(.L_60 - .L_59)
	.align		4
.L_59:
        /*0058*/ 	.word	index@(_Z11gemm_deviceIN4cute5tupleIJiiiEEENS1_IJNS0_1CILi128EEES4_NS3_ILi8EEEEEEfNS1_IJNS3_ILi1EEEiEEENS0_6LayoutINS1_IJS4_S5_EEENS1_IJS7_S4_EEEEENS0_9TiledCopyINS0_9Copy_AtomIJNS0_13UniversalCopyIN7cutlass9uint128_tESH_EEfEEENS9_INS1_IJNS3_ILi256EEENS3_ILi4EEEEEENS1_IJSL_S7_EEEEESA_EEfS8_SC_SP_fS8_NS9_INS1_IJS4_S4_EEESB_EENS0_8TiledMMAINS0_8MMA_AtomIJNS0_12UniversalFMAIffffEEEEENS9_INS1_IJNS3_ILi16EEESX_S7_EEENS1_IJS7_SX_NS3_ILi0EEEEEEEENS1_IJNS0_10UnderscoreES12_S12_EEEEEffEvT_T0_PKT1_T2_T3_T4_PKT5_T6_T7_T8_PT9_T10_T11_T12_T13_T14_)
        /*005c*/ 	.word	0x00000000


	//----- nvinfo : EIATTR_MIN_STACK_SIZE
	.align		4
.L_60:
        /*0060*/ 	.byte	0x04, 0x12
        /*0062*/ 	.short	(.L_62 - .L_61)
	.align		4
.L_61:
        /*0064*/ 	.word	index@(_ZN3cub18CUB_300001_SM_10006detail11EmptyKernelIvEEvv)
        /*0068*/ 	.word	0x00000000
.L_62:


//--------------------- .nv.compat                --------------------------
	.section	.nv.compat,"",@"SHT_CUDA_COMPAT_INFO"
	.align	4
        /*0000*/ 	.byte	0x02, 0x09, 0x01, 0x00, 0x02, 0x02, 0x01, 0x00, 0x02, 0x05, 0x05, 0x00, 0x03, 0x07, 0x01, 0x01
        /*0010*/ 	.byte	0x02, 0x03, 0x00, 0x00, 0x02, 0x06, 0x01, 0x00, 0x04, 0x0b, 0x08, 0x00, 0x09, 0x00, 0x00, 0x00
        /*0020*/ 	.byte	0x00, 0x00, 0x00, 0x00


//--------------------- .nv.info._ZN3cub18CUB_300001_SM_10006detail11EmptyKernelIvEEvv --------------------------
	.section	.nv.info._ZN3cub18CUB_300001_SM_10006detail11EmptyKernelIvEEvv,"",@"SHT_CUDA_INFO"
	.sectionflags	@""
	.align	4


	//----- nvinfo : EIATTR_CUDA_API_VERSION
	.align		4
        /*0000*/ 	.byte	0x04, 0x37
        /*0002*/ 	.short	(.L_64 - .L_63)
.L_63:
        /*0004*/ 	.word	0x00000082


	//----- nvinfo : EIATTR_SPARSE_MMA_MASK
	.align		4
.L_64:
        /*0008*/ 	.byte	0x03, 0x50
        /*000a*/ 	.short	0x0000


	//----- nvinfo : EIATTR_MAXREG_COUNT
	.align		4
        /*000c*/ 	.byte	0x03, 0x1b
        /*000e*/ 	.short	0x00ff


	//----- nvinfo : EIATTR_MERCURY_ISA_VERSION
	.align		4
        /*0010*/ 	.byte	0x03, 0x5f
        /*0012*/ 	.short	0x0101


	//----- nvinfo : EIATTR_VRC_CTA_INIT_COUNT
	.align		4
        /*0014*/ 	.byte	0x02, 0x4a
	.zero		1
	.zero		1


	//----- nvinfo : EIATTR_EXIT_INSTR_OFFSETS
	.align		4
        /*0018*/ 	.byte	0x04, 0x1c
        /*001a*/ 	.short	(.L_66 - .L_65)


	//   ....[0]....
.L_65:
        /*001c*/ 	.word	0x00000010


	//----- nvinfo : EIATTR_SW_WAR
	.align		4
.L_66:
        /*0020*/ 	.byte	0x04, 0x36
        /*0022*/ 	.short	(.L_68 - .L_67)
.L_67:
        /*0024*/ 	.word	0x00000008
.L_68:


//--------------------- .nv.info._Z11gemm_deviceIN4cute5tupleIJiiiEEENS1_IJNS0_1CILi128EEES4_NS3_ILi8EEEEEEfNS1_IJiNS3_ILi1EEEEEENS0_6LayoutINS1_IJS4_S5_EEENS1_IJS7_NS3_ILi129EEEEEEEENS0_9TiledCopyINS0_9Copy_AtomIJNS0_13UniversalCopyIffEEfEEENS9_INS1_IJNS1_IJS5_NS3_ILi32EEEEEES7_EEENS1_IJNS1_IJSJ_S7_EEENS3_ILi0EEEEEEEENS1_IJSJ_S5_EEEEEfS8_SD_SR_fNS1_IJS7_iEEENS9_INS1_IJS4_S4_EEENS1_IJS7_S4_EEEEENS0_8TiledMMAINS0_8MMA_AtomIJNS0_12UniversalFMAIffffEEEEENS9_INS1_IJNS3_ILi16EEES11_S7_EEENS1_IJS7_S11_SN_EEEEENS1_IJNS0_10UnderscoreES15_S15_EEEEEffEvT_T0_PKT1_T2_T3_T4_PKT5_T6_T7_T8_PT9_T10_T11_T12_T13_T14_ --------------------------
	.section	.nv.info._Z11gemm_deviceIN4cute5tupleIJiiiEEENS1_IJNS0_1CILi128EEES4_NS3_ILi8EEEEEEfNS1_IJiNS3_ILi1EEEEEENS0_6LayoutINS1_IJS4_S5_EEENS1_IJS7_NS3_ILi129EEEEEEEENS0_9TiledCopyINS0_9Copy_AtomIJNS0_13UniversalCopyIffEEfEEENS9_INS1_IJNS1_IJS5_NS3_ILi32EEEEEES7_EEENS1_IJNS1_IJSJ_S7_EEENS3_ILi0EEEEEEEENS1_IJSJ_S5_EEEEEfS8_SD_SR_fNS1_IJS7_iEEENS9_INS1_IJS4_S4_EEENS1_IJS7_S4_EEEEENS0_8TiledMMAINS0_8MMA_AtomIJNS0_12UniversalFMAIffffEEEEENS9_INS1_IJNS3_ILi16EEES11_S7_EEENS1_IJS7_S11_SN_EEEEENS1_IJNS0_10UnderscoreES15_S15_EEEEEffEvT_T0_PKT1_T2_T3_T4_PKT5_T6_T7_T8_PT9_T10_T11_T12_T13_T14_,"",@"SHT_CUDA_INFO"
	.sectionflags	@""
	.align	4


	//----- nvinfo : EIATTR_CUDA_API_VERSION
	.align		4
        /*0000*/ 	.byte	0x04, 0x37
        /*0002*/ 	.short	(.L_70 - .L_69)
.L_69:
        /*0004*/ 	.word	0x00000082


	//----- nvinfo : EIATTR_KPARAM_INFO
	.align		4
.L_70:
        /*0008*/ 	.byte	0x04, 0x17
        /*000a*/ 	.short	(.L_72 - .L_71)
.L_71:
        /*000c*/ 	.word	0x00000000
        /*0010*/ 	.short	0x000f
        /*0012*/ 	.short	0x0044
        /*0014*/ 	.byte	0x00, 0xf0, 0x11, 0x00


	//----- nvinfo : EIATTR_KPARAM_INFO
	.align		4
.L_72:
        /*0018*/ 	.byte	0x04, 0x17
        /*001a*/ 	.short	(.L_74 - .L_73)
.L_73:
        /*001c*/ 	.word	0x00000000
        /*0020*/ 	.short	0x000e
        /*0022*/ 	.short	0x0040
        /*0024*/ 	.byte	0x00, 0xf0, 0x11, 0x00


	//----- nvinfo : EIATTR_KPARAM_INFO
	.align		4
.L_74:
        /*0028*/ 	.byte	0x04, 0x17
        /*002a*/ 	.short	(.L_76 - .L_75)
.L_75:
        /*002c*/ 	.word	0x00000000
        /*0030*/ 	.short	0x000d
        /*0032*/ 	.short	0x003d
        /*0034*/ 	.byte	0x00, 0xf0, 0x05, 0x00


	//----- nvinfo : EIATTR_KPARAM_INFO
	.align		4
.L_76:
        /*0038*/ 	.byte	0x04, 0x17
        /*003a*/ 	.short	(.L_78 - .L_77)
.L_77:
        /*003c*/ 	.word	0x00000000
        /*0040*/ 	.short	0x000c
        /*0042*/ 	.short	0x003c
        /*0044*/ 	.byte	0x00, 0xf0, 0x05, 0x00


	//----- nvinfo : EIATTR_KPARAM_INFO
	.align		4
.L_78:
        /*0048*/ 	.byte	0x04, 0x17
        /*004a*/ 	.short	(.L_80 - .L_79)
.L_79:
        /*004c*/ 	.word	0x00000000
        /*0050*/ 	.short	0x000b
        /*0052*/ 	.short	0x0038
        /*0054*/ 	.byte	0x00, 0xf0, 0x11, 0x00


	//----- nvinfo : EIATTR_KPARAM_INFO
	.align		4
.L_80:
        /*0058*/ 	.byte	0x04, 0x17
        /*005a*/ 	.short	(.L_82 - .L_81)
.L_81:
        /*005c*/ 	.word	0x00000000
        /*0060*/ 	.short	0x000a
        /*0062*/ 	.short	0x0030
        /*0064*/ 	.byte	0x00, 0xf5, 0x21, 0x00


	//----- nvinfo : EIATTR_KPARAM_INFO
	.align		4
.L_82:
        /*0068*/ 	.byte	0x04, 0x17
        /*006a*/ 	.short	(.L_84 - .L_83)
.L_83:
        /*006c*/ 	.word	0x00000000
        /*0070*/ 	.short	0x0009
        /*0072*/ 	.short	0x002d
        /*0074*/ 	.byte	0x00, 0xf0, 0x05, 0x00


	//----- nvinfo : EIATTR_KPARAM_INFO
	.align		4
.L_84:
        /*0078*/ 	.byte	0x04, 0x17
        /*007a*/ 	.short	(.L_86 - .L_85)
.L_85:
        /*007c*/ 	.word	0x00000000
        /*0080*/ 	.short	0x0008
        /*0082*/ 	.short	0x002c
        /*0084*/ 	.byte	0x00, 0xf0, 0x05, 0x00


	//----- nvinfo : EIATTR_KPARAM_INFO
	.align		4
.L_86:
        /*0088*/ 	.byte	0x04, 0x17
        /*008a*/ 	.short	(.L_88 - .L_87)
.L_87:
        /*008c*/ 	.word	0x00000000
        /*0090*/ 	.short	0x0007
        /*0092*/ 	.short	0x0028
        /*0094*/ 	.byte	0x00, 0xf0, 0x11, 0x00


	//----- nvinfo : EIATTR_KPARAM_INFO
	.align		4
.L_88:
        /*0098*/ 	.byte	0x04, 0x17
        /*009a*/ 	.short	(.L_90 - .L_89)
.L_89:
        /*009c*/ 	.word	0x00000000
        /*00a0*/ 	.short	0x0006
        /*00a2*/ 	.short	0x0020
        /*00a4*/ 	.byte	0x00, 0xf5, 0x21, 0x00


	//----- nvinfo : EIATTR_KPARAM_INFO
	.align		4
.L_90:
        /*00a8*/ 	.byte	0x04, 0x17
        /*00aa*/ 	.short	(.L_92 - .L_91)
.L_91:
        /*00ac*/ 	.word	0x00000000
        /*00b0*/ 	.short	0x0005
        /*00b2*/ 	.short	0x001d
        /*00b4*/ 	.byte	0x00, 0xf0, 0x05, 0x00


	//----- nvinfo : EIATTR_KPARAM_INFO
	.align		4
.L_92:
        /*00b8*/ 	.byte	0x04, 0x17
        /*00ba*/ 	.short	(.L_94 - .L_93)
.L_93:
        /*00bc*/ 	.word	0x00000000
        /*00c0*/ 	.short	0x0004
        /*00c2*/ 	.short	0x001c
        /*00c4*/ 	.byte	0x00, 0xf0, 0x05, 0x00


	//----- nvinfo : EIATTR_KPARAM_INFO
	.align		4
.L_94:
        /*00c8*/ 	.byte	0x04, 0x17
        /*00ca*/ 	.short	(.L_96 - .L_95)
.L_95:
        /*00cc*/ 	.word	0x00000000
        /*00d0*/ 	.short	0x0003
        /*00d2*/ 	.short	0x0018
        /*00d4*/ 	.byte	0x00, 0xf0, 0x11, 0x00


	//----- nvinfo : EIATTR_KPARAM_INFO
	.align		4
.L_96:
        /*00d8*/ 	.byte	0x04, 0x17
        /*00da*/ 	.short	(.L_98 - .L_97)
.L_97:
        /*00dc*/ 	.word	0x00000000
        /*00e0*/ 	.short	0x0002
        /*00e2*/ 	.short	0x0010
        /*00e4*/ 	.byte	0x00, 0xf5, 0x21, 0x00


	//----- nvinfo : EIATTR_KPARAM_INFO
	.align		4
.L_98:
        /*00e8*/ 	.byte	0x04, 0x17
        /*00ea*/ 	.short	(.L_100 - .L_99)
.L_99:
        /*00ec*/ 	.word	0x00000000
        /*00f0*/ 	.short	0x0001
        /*00f2*/ 	.short	0x000c
        /*00f4*/ 	.byte	0x00, 0xf0, 0x05, 0x00


	//----- nvinfo : EIATTR_KPARAM_INFO
	.align		4
.L_100:
        /*00f8*/ 	.byte	0x04, 0x17
        /*00fa*/ 	.short	(.L_102 - .L_101)
.L_101:
        /*00fc*/ 	.word	0x00000000
        /*0100*/ 	.short	0x0000
        /*0102*/ 	.short	0x0000
        /*0104*/ 	.byte	0x00, 0xf0, 0x31, 0x00


	//----- nvinfo : EIATTR_SPARSE_MMA_MASK
	.align		4
.L_102:
        /*0108*/ 	.byte	0x03, 0x50
        /*010a*/ 	.short	0x0000


	//----- nvinfo : EIATTR_MAXREG_COUNT
	.align		4
        /*010c*/ 	.byte	0x03, 0x1b
        /*010e*/ 	.short	0x00ff


	//----- nvinfo : EIATTR_NUM_BARRIERS
	.align		4
        /*0110*/ 	.byte	0x02, 0x4c
        /*0112*/ 	.byte	0x01
	.zero		1


	//----- nvinfo : EIATTR_MERCURY_ISA_VERSION
	.align		4
        /*0114*/ 	.byte	0x03, 0x5f
        /*0116*/ 	.short	0x0101


	//----- nvinfo : EIATTR_VRC_CTA_INIT_COUNT
	.align		4
        /*0118*/ 	.byte	0x02, 0x4a
	.zero		1
	.zero		1


	//----- nvinfo : EIATTR_EXIT_INSTR_OFFSETS
	.align		4
        /*011c*/ 	.byte	0x04, 0x1c
        /*011e*/ 	.short	(.L_104 - .L_103)


	//   ....[0]....
.L_103:
        /*0120*/ 	.word	0x000044c0


	//   ....[1]....
        /*0124*/ 	.word	0x00004d50


	//----- nvinfo : EIATTR_MAX_THREADS
	.align		4
.L_104:
        /*0128*/ 	.byte	0x04, 0x05
        /*012a*/ 	.short	(.L_106 - .L_105)
.L_105:
        /*012c*/ 	.word	0x00000100
        /*0130*/ 	.word	0x00000001
        /*0134*/ 	.word	0x00000001


	//----- nvinfo : EIATTR_CBANK_PARAM_SIZE
	.align		4
.L_106:
        /*0138*/ 	.byte	0x03, 0x19
        /*013a*/ 	.short	0x0048


	//----- nvinfo : EIATTR_PARAM_CBANK
	.align		4
        /*013c*/ 	.byte	0x04, 0x0a
        /*013e*/ 	.short	(.L_108 - .L_107)
	.align		4
.L_107:
        /*0140*/ 	.word	index@(.nv.constant0._Z11gemm_deviceIN4cute5tupleIJiiiEEENS1_IJNS0_1CILi128EEES4_NS3_ILi8EEEEEEfNS1_IJiNS3_ILi1EEEEEENS0_6LayoutINS1_IJS4_S5_EEENS1_IJS7_NS3_ILi129EEEEEEEENS0_9TiledCopyINS0_9Copy_AtomIJNS0_13UniversalCopyIffEEfEEENS9_INS1_IJNS1_IJS5_NS3_ILi32EEEEEES7_EEENS1_IJNS1_IJSJ_S7_EEENS3_ILi0EEEEEEEENS1_IJSJ_S5_EEEEEfS8_SD_SR_fNS1_IJS7_iEEENS9_INS1_IJS4_S4_EEENS1_IJS7_S4_EEEEENS0_8TiledMMAINS0_8MMA_AtomIJNS0_12UniversalFMAIffffEEEEENS9_INS1_IJNS3_ILi16EEES11_S7_EEENS1_IJS7_S11_SN_EEEEENS1_IJNS0_10UnderscoreES15_S15_EEEEEffEvT_T0_PKT1_T2_T3_T4_PKT5_T6_T7_T8_PT9_T10_T11_T12_T13_T14_)
        /*0144*/ 	.short	0x0380
        /*0146*/ 	.short	0x0048


	//----- nvinfo : EIATTR_SW_WAR
	.align		4
.L_108:
        /*0148*/ 	.byte	0x04, 0x36
        /*014a*/ 	.short	(.L_110 - .L_109)
.L_109:
        /*014c*/ 	.word	0x00000008
.L_110:


//--------------------- .nv.info._Z11gemm_deviceIN4cute5tupleIJiiiEEENS1_IJNS0_1CILi128EEES4_NS3_ILi8EEEEEEfNS1_IJNS3_ILi1EEEiEEENS0_6LayoutINS1_IJS4_S5_EEENS1_IJS7_S4_EEEEENS0_9TiledCopyINS0_9Copy_AtomIJNS0_13UniversalCopyIN7cutlass9uint128_tESH_EEfEEENS9_INS1_IJNS3_ILi256EEENS3_ILi4EEEEEENS1_IJSL_S7_EEEEESA_EEfS8_SC_SP_fS8_NS9_INS1_IJS4_S4_EEESB_EENS0_8TiledMMAINS0_8MMA_AtomIJNS0_12UniversalFMAIffffEEEEENS9_INS1_IJNS3_ILi16EEESX_S7_EEENS1_IJS7_SX_NS3_ILi0EEEEEEEENS1_IJNS0_10UnderscoreES12_S12_EEEEEffEvT_T0_PKT1_T2_T3_T4_PKT5_T6_T7_T8_PT9_T10_T11_T12_T13_T14_ --------------------------
	.section	.nv.info._Z11gemm_deviceIN4cute5tupleIJiiiEEENS1_IJNS0_1CILi128EEES4_NS3_ILi8EEEEEEfNS1_IJNS3_ILi1EEEiEEENS0_6LayoutINS1_IJS4_S5_EEENS1_IJS7_S4_EEEEENS0_9TiledCopyINS0_9Copy_AtomIJNS0_13UniversalCopyIN7cutlass9uint128_tESH_EEfEEENS9_INS1_IJNS3_ILi256EEENS3_ILi4EEEEEENS1_IJSL_S7_EEEEESA_EEfS8_SC_SP_fS8_NS9_INS1_IJS4_S4_EEESB_EENS0_8TiledMMAINS0_8MMA_AtomIJNS0_12UniversalFMAIffffEEEEENS9_INS1_IJNS3_ILi16EEESX_S7_EEENS1_IJS7_SX_NS3_ILi0EEEEEEEENS1_IJNS0_10UnderscoreES12_S12_EEEEEffEvT_T0_PKT1_T2_T3_T4_PKT5_T6_T7_T8_PT9_T10_T11_T12_T13_T14_,"",@"SHT_CUDA_INFO"
	.sectionflags	@""
	.align	4


	//----- nvinfo : EIATTR_CUDA_API_VERSION
	.align		4
        /*0000*/ 	.byte	0x04, 0x37
        /*0002*/ 	.short	(.L_112 - .L_111)
.L_111:
        /*0004*/ 	.word	0x00000082


	//----- nvinfo : EIATTR_KPARAM_INFO
	.align		4
.L_112:
        /*0008*/ 	.byte	0x04, 0x17
        /*000a*/ 	.short	(.L_114 - .L_113)
.L_113:
        /*000c*/ 	.word	0x00000000
        /*0010*/ 	.short	0x000f
        /*0012*/ 	.short	0x0044
        /*0014*/ 	.byte	0x00, 0xf0, 0x11, 0x00


	//----- nvinfo : EIATTR_KPARAM_INFO
	.align		4
.L_114:
        /*0018*/ 	.byte	0x04, 0x17
        /*001a*/ 	.short	(.L_116 - .L_115)
.L_115:
        /*001c*/ 	.word	0x00000000
        /*0020*/ 	.short	0x000e
        /*0022*/ 	.short	0x0040
        /*0024*/ 	.byte	0x00, 0xf0, 0x11, 0x00


	//----- nvinfo : EIATTR_KPARAM_INFO
	.align		4
.L_116:
        /*0028*/ 	.byte	0x04, 0x17
        /*002a*/ 	.short	(.L_118 - .L_117)
.L_117:
        /*002c*/ 	.word	0x00000000
        /*0030*/ 	.short	0x000d
        /*0032*/ 	.short	0x003d
        /*0034*/ 	.byte	0x00, 0xf0, 0x05, 0x00


	//----- nvinfo : EIATTR_KPARAM_INFO
	.align		4
.L_118:
        /*0038*/ 	.byte	0x04, 0x17
        /*003a*/ 	.short	(.L_120 - .L_119)
.L_119:
        /*003c*/ 	.word	0x00000000
        /*0040*/ 	.short	0x000c
        /*0042*/ 	.short	0x003c
        /*0044*/ 	.byte	0x00, 0xf0, 0x05, 0x00


	//----- nvinfo : EIATTR_KPARAM_INFO
	.align		4
.L_120:
        /*0048*/ 	.byte	0x04, 0x17
        /*004a*/ 	.short	(.L_122 - .L_121)
.L_121:
        /*004c*/ 	.word	0x00000000
        /*0050*/ 	.short	0x000b
        /*0052*/ 	.short	0x0038
        /*0054*/ 	.byte	0x00, 0xf0, 0x11, 0x00


	//----- nvinfo : EIATTR_KPARAM_INFO
	.align		4
.L_122:
        /*0058*/ 	.byte	0x04, 0x17
        /*005a*/ 	.short	(.L_124 - .L_123)
.L_123:
        /*005c*/ 	.word	0x00000000
        /*0060*/ 	.short	0x000a
        /*0062*/ 	.short	0x0030
        /*0064*/ 	.byte	0x00, 0xf5, 0x21, 0x00


	//----- nvinfo : EIATTR_KPARAM_INFO
	.align		4
.L_124:
        /*0068*/ 	.byte	0x04, 0x17
        /*006a*/ 	.short	(.L_126 - .L_125)
.L_125:
        /*006c*/ 	.word	0x00000000
        /*0070*/ 	.short	0x0009
        /*0072*/ 	.short	0x002d
        /*0074*/ 	.byte	0x00, 0xf0, 0x05, 0x00


	//----- nvinfo : EIATTR_KPARAM_INFO
	.align		4
.L_126:
        /*0078*/ 	.byte	0x04, 0x17
        /*007a*/ 	.short	(.L_128 - .L_127)
.L_127:
        /*007c*/ 	.word	0x00000000
        /*0080*/ 	.short	0x0008
        /*0082*/ 	.short	0x002c
        /*0084*/ 	.byte	0x00, 0xf0, 0x05, 0x00


	//----- nvinfo : EIATTR_KPARAM_INFO
	.align		4
.L_128:
        /*0088*/ 	.byte	0x04, 0x17
        /*008a*/ 	.short	(.L_130 - .L_129)
.L_129:
        /*008c*/ 	.word	0x00000000
        /*0090*/ 	.short	0x0007
        /*0092*/ 	.short	0x0028
        /*0094*/ 	.byte	0x00, 0xf0, 0x11, 0x00


	//----- nvinfo : EIATTR_KPARAM_INFO
	.align		4
.L_130:
        /*0098*/ 	.byte	0x04, 0x17
        /*009a*/ 	.short	(.L_132 - .L_131)
.L_131:
        /*009c*/ 	.word	0x00000000
        /*00a0*/ 	.short	0x0006
        /*00a2*/ 	.short	0x0020
        /*00a4*/ 	.byte	0x00, 0xf5, 0x21, 0x00


	//----- nvinfo : EIATTR_KPARAM_INFO
	.align		4
.L_132:
        /*00a8*/ 	.byte	0x04, 0x17
        /*00aa*/ 	.short	(.L_134 - .L_133)
.L_133:
        /*00ac*/ 	.word	0x00000000
        /*00b0*/ 	.short	0x0005
        /*00b2*/ 	.short	0x001d
        /*00b4*/ 	.byte	0x00, 0xf0, 0x05, 0x00


	//----- nvinfo : EIATTR_KPARAM_INFO
	.align		4
.L_134:
        /*00b8*/ 	.byte	0x04, 0x17
        /*00ba*/ 	.short	(.L_136 - .L_135)
.L_135:
        /*00bc*/ 	.word	0x00000000
        /*00c0*/ 	.short	0x0004
        /*00c2*/ 	.short	0x001c
        /*00c4*/ 	.byte	0x00, 0xf0, 0x05, 0x00


	//----- nvinfo : EIATTR_KPARAM_INFO
	.align		4
.L_136:
        /*00c8*/ 	.byte	0x04, 0x17
        /*00ca*/ 	.short	(.L_138 - .L_137)
.L_137:
        /*00cc*/ 	.word	0x00000000
        /*00d0*/ 	.short	0x0003
        /*00d2*/ 	.short	0x0018
        /*00d4*/ 	.byte	0x00, 0xf0, 0x11, 0x00


	//----- nvinfo : EIATTR_KPARAM_INFO
	.align		4
.L_138:
        /*00d8*/ 	.byte	0x04, 0x17
        /*00da*/ 	.short	(.L_140 - .L_139)
.L_139:
        /*00dc*/ 	.word	0x00000000
        /*00e0*/ 	.short	0x0002
        /*00e2*/ 	.short	0x0010
        /*00e4*/ 	.byte	0x00, 0xf5, 0x21, 0x00


	//----- nvinfo : EIATTR_KPARAM_INFO
	.align		4
.L_140:
        /*00e8*/ 	.byte	0x04, 0x17
        /*00ea*/ 	.short	(.L_142 - .L_141)
.L_141:
        /*00ec*/ 	.word	0x00000000
        /*00f0*/ 	.short	0x0001
        /*00f2*/ 	.short	0x000c
        /*00f4*/ 	.byte	0x00, 0xf0, 0x05, 0x00


	//----- nvinfo : EIATTR_KPARAM_INFO
	.align		4
.L_142:
        /*00f8*/ 	.byte	0x04, 0x17
        /*00fa*/ 	.short	(.L_144 - .L_143)
.L_143:
        /*00fc*/ 	.word	0x00000000
        /*0100*/ 	.short	0x0000
        /*0102*/ 	.short	0x0000
        /*0104*/ 	.byte	0x00, 0xf0, 0x31, 0x00


	//----- nvinfo : EIATTR_SPARSE_MMA_MASK
	.align		4
.L_144:
        /*0108*/ 	.byte	0x03, 0x50
        /*010a*/ 	.short	0x0000


	//----- nvinfo : EIATTR_MAXREG_COUNT
	.align		4
        /*010c*/ 	.byte	0x03, 0x1b
        /*010e*/ 	.short	0x00ff


	//----- nvinfo : EIATTR_NUM_BARRIERS
	.align		4
        /*0110*/ 	.byte	0x02, 0x4c
        /*0112*/ 	.byte	0x01
	.zero		1


	//----- nvinfo : EIATTR_MERCURY_ISA_VERSION
	.align		4
        /*0114*/ 	.byte	0x03, 0x5f
        /*0116*/ 	.short	0x0101


	//----- nvinfo : EIATTR_VRC_CTA_INIT_COUNT
	.align		4
        /*0118*/ 	.byte	0x02, 0x4a
	.zero		1
	.zero		1


	//----- nvinfo : EIATTR_EXIT_INSTR_OFFSETS
	.align		4
        /*011c*/ 	.byte	0x04, 0x1c
        /*011e*/ 	.short	(.L_146 - .L_145)


	//   ....[0]....
.L_145:
        /*0120*/ 	.word	0x00003fd0


	//   ....[1]....
        /*0124*/ 	.word	0x00004860


	//----- nvinfo : EIATTR_MAX_THREADS
	.align		4
.L_146:
        /*0128*/ 	.byte	0x04, 0x05
        /*012a*/ 	.short	(.L_148 - .L_147)
.L_147:
        /*012c*/ 	.word	0x00000100
        /*0130*/ 	.word	0x00000001
        /*0134*/ 	.word	0x00000001


	//----- nvinfo : EIATTR_CBANK_PARAM_SIZE
	.align		4
.L_148:
        /*0138*/ 	.byte	0x03, 0x19
        /*013a*/ 	.short	0x0048


	//----- nvinfo : EIATTR_PARAM_CBANK
	.align		4
        /*013c*/ 	.byte	0x04, 0x0a
        /*013e*/ 	.short	(.L_150 - .L_149)
	.align		4
.L_149:
        /*0140*/ 	.word	index@(.nv.constant0._Z11gemm_deviceIN4cute5tupleIJiiiEEENS1_IJNS0_1CILi128EEES4_NS3_ILi8EEEEEEfNS1_IJNS3_ILi1EEEiEEENS0_6LayoutINS1_IJS4_S5_EEENS1_IJS7_S4_EEEEENS0_9TiledCopyINS0_9Copy_AtomIJNS0_13UniversalCopyIN7cutlass9uint128_tESH_EEfEEENS9_INS1_IJNS3_ILi256EEENS3_ILi4EEEEEENS1_IJSL_S7_EEEEESA_EEfS8_SC_SP_fS8_NS9_INS1_IJS4_S4_EEESB_EENS0_8TiledMMAINS0_8MMA_AtomIJNS0_12UniversalFMAIffffEEEEENS9_INS1_IJNS3_ILi16EEESX_S7_EEENS1_IJS7_SX_NS3_ILi0EEEEEEEENS1_IJNS0_10UnderscoreES12_S12_EEEEEffEvT_T0_PKT1_T2_T3_T4_PKT5_T6_T7_T8_PT9_T10_T11_T12_T13_T14_)
        /*0144*/ 	.short	0x0380
        /*0146*/ 	.short	0x0048


	//----- nvinfo : EIATTR_SW_WAR
	.align		4
.L_150:
        /*0148*/ 	.byte	0x04, 0x36
        /*014a*/ 	.short	(.L_152 - .L_151)
.L_151:
        /*014c*/ 	.word	0x00000008
.L_152:


//--------------------- .nv.callgraph             --------------------------
	.section	.nv.callgraph,"",@"SHT_CUDA_CALLGRAPH"
	.align	4
	.sectionentsize	8
	.align		4
        /*0000*/ 	.word	0x00000000
	.align		4
        /*0004*/ 	.word	0xffffffff
	.align		4
        /*0008*/ 	.word	0x00000000
	.align		4
        /*000c*/ 	.word	0xfffffffe
	.align		4
        /*0010*/ 	.word	0x00000000
	.align		4
        /*0014*/ 	.word	0xfffffffd
	.align		4
        /*0018*/ 	.word	0x00000000
	.align		4
        /*001c*/ 	.word	0xfffffffc


//--------------------- .nv.constant4             --------------------------
	.section	.nv.constant4,"a",@progbits
	.align	8
	.align		8
.nv.constant4:
        /*0000*/ 	.dword	_ZN34_INTERNAL_0f4e7226_4_k_cu_6d8f45b84cuda3std3__45__cpo5beginE
	.align		8
        /*0008*/ 	.dword	_ZN34_INTERNAL_0f4e7226_4_k_cu_6d8f45b84cuda3std3__45__cpo3endE
	.align		8
        /*0010*/ 	.dword	_ZN34_INTERNAL_0f4e7226_4_k_cu_6d8f45b84cuda3std3__45__cpo6cbeginE
	.align		8
        /*0018*/ 	.dword	_ZN34_INTERNAL_0f4e7226_4_k_cu_6d8f45b84cuda3std3__45__cpo4cendE
	.align		8
        /*0020*/ 	.dword	_ZN34_INTERNAL_0f4e7226_4_k_cu_6d8f45b84cuda3std3__45__cpo6rbeginE
	.align		8
        /*0028*/ 	.dword	_ZN34_INTERNAL_0f4e7226_4_k_cu_6d8f45b84cuda3std3__45__cpo4rendE
	.align		8
        /*0030*/ 	.dword	_ZN34_INTERNAL_0f4e7226_4_k_cu_6d8f45b84cuda3std3__45__cpo7crbeginE
	.align		8
        /*0038*/ 	.dword	_ZN34_INTERNAL_0f4e7226_4_k_cu_6d8f45b84cuda3std3__45__cpo5crendE
	.align		8
        /*0040*/ 	.dword	_ZN34_INTERNAL_0f4e7226_4_k_cu_6d8f45b84cuda3std3__436_GLOBAL__N__0f4e7226_4_k_cu_6d8f45b86ignoreE
	.align		8
        /*0048*/ 	.dword	_ZN34_INTERNAL_0f4e7226_4_k_cu_6d8f45b84cuda3std3__419piecewise_constructE
	.align		8
        /*0050*/ 	.dword	_ZN34_INTERNAL_0f4e7226_4_k_cu_6d8f45b84cuda3std3__48in_placeE
	.align		8
        /*0058*/ 	.dword	_ZN34_INTERNAL_0f4e7226_4_k_cu_6d8f45b84cuda3std3__420unreachable_sentinelE
	.align		8
        /*0060*/ 	.dword	_ZN34_INTERNAL_0f4e7226_4_k_cu_6d8f45b84cuda3std3__47nulloptE
	.align		8
        /*0068*/ 	.dword	_ZN34_INTERNAL_0f4e7226_4_k_cu_6d8f45b84cuda3std3__48unexpectE
	.align		8
        /*0070*/ 	.dword	_ZN34_INTERNAL_0f4e7226_4_k_cu_6d8f45b84cuda3std6ranges3__45__cpo4swapE
	.align		8
        /*0078*/ 	.dword	_ZN34_INTERNAL_0f4e7226_4_k_cu_6d8f45b84cuda3std6ranges3__45__cpo9iter_moveE
	.align		8
        /*0080*/ 	.dword	_ZN34_INTERNAL_0f4e7226_4_k_cu_6d8f45b84cuda3std6ranges3__45__cpo5beginE
	.align		8
        /*0088*/ 	.dword	_ZN34_INTERNAL_0f4e7226_4_k_cu_6d8f45b84cuda3std6ranges3__45__cpo3endE
	.align		8
        /*0090*/ 	.dword	_ZN34_INTERNAL_0f4e7226_4_k_cu_6d8f45b84cuda3std6ranges3__45__cpo6cbeginE
	.align		8
        /*0098*/ 	.dword	_ZN34_INTERNAL_0f4e7226_4_k_cu_6d8f45b84cuda3std6ranges3__45__cpo4cendE
	.align		8
        /*00a0*/ 	.dword	_ZN34_INTERNAL_0f4e7226_4_k_cu_6d8f45b84cuda3std6ranges3__45__cpo7advanceE
	.align		8
        /*00a8*/ 	.dword	_ZN34_INTERNAL_0f4e7226_4_k_cu_6d8f45b84cuda3std6ranges3__45__cpo9iter_swapE
	.align		8
        /*00b0*/ 	.dword	_ZN34_INTERNAL_0f4e7226_4_k_cu_6d8f45b84cuda3std6ranges3__45__cpo4nextE
	.align		8
        /*00b8*/ 	.dword	_ZN34_INTERNAL_0f4e7226_4_k_cu_6d8f45b84cuda3std6ranges3__45__cpo4prevE
	.align		8
        /*00c0*/ 	.dword	_ZN34_INTERNAL_0f4e7226_4_k_cu_6d8f45b84cuda3std6ranges3__45__cpo4dataE
	.align		8
        /*00c8*/ 	.dword	_ZN34_INTERNAL_0f4e7226_4_k_cu_6d8f45b84cuda3std6ranges3__45__cpo5cdataE
	.align		8
        /*00d0*/ 	.dword	_ZN34_INTERNAL_0f4e7226_4_k_cu_6d8f45b84cuda3std6ranges3__45__cpo4sizeE
	.align		8
        /*00d8*/ 	.dword	_ZN34_INTERNAL_0f4e7226_4_k_cu_6d8f45b84cuda3std6ranges3__45__cpo5ssizeE
	.align		8
        /*00e0*/ 	.dword	_ZN34_INTERNAL_0f4e7226_4_k_cu_6d8f45b84cuda3std6ranges3__45__cpo8distanceE
	.align		8
        /*00e8*/ 	.dword	_ZN34_INTERNAL_0f4e7226_4_k_cu_6d8f45b86thrust24THRUST_300001_SM_1000_NS8cuda_cub3parE
	.align		8
        /*00f0*/ 	.dword	_ZN34_INTERNAL_0f4e7226_4_k_cu_6d8f45b86thrust24THRUST_300001_SM_1000_NS8cuda_cub10par_nosyncE
	.align		8
        /*00f8*/ 	.dword	_ZN34_INTERNAL_0f4e7226_4_k_cu_6d8f45b86thrust24THRUST_300001_SM_1000_NS6system6detail10sequential3seqE
	.align		8
        /*0100*/ 	.dword	_ZN34_INTERNAL_0f4e7226_4_k_cu_6d8f45b86thrust24THRUST_300001_SM_1000_NS12placeholders2_1E
	.align		8
        /*0108*/ 	.dword	_ZN34_INTERNAL_0f4e7226_4_k_cu_6d8f45b86thrust24THRUST_300001_SM_1000_NS12placeholders2_2E
	.align		8
        /*0110*/ 	.dword	_ZN34_INTERNAL_0f4e7226_4_k_cu_6d8f45b86thrust24THRUST_300001_SM_1000_NS12placeholders2_3E
	.align		8
        /*0118*/ 	.dword	_ZN34_INTERNAL_0f4e7226_4_k_cu_6d8f45b86thrust24THRUST_300001_SM_1000_NS12placeholders2_4E
	.align		8
        /*0120*/ 	.dword	_ZN34_INTERNAL_0f4e7226_4_k_cu_6d8f45b86thrust24THRUST_300001_SM_1000_NS12placeholders2_5E
	.align		8
        /*0128*/ 	.dword	_ZN34_INTERNAL_0f4e7226_4_k_cu_6d8f45b86thrust24THRUST_300001_SM_1000_NS12placeholders2_6E
	.align		8
        /*0130*/ 	.dword	_ZN34_INTERNAL_0f4e7226_4_k_cu_6d8f45b86thrust24THRUST_300001_SM_1000_NS12placeholders2_7E
	.align		8
        /*0138*/ 	.dword	_ZN34_INTERNAL_0f4e7226_4_k_cu_6d8f45b86thrust24THRUST_300001_SM_1000_NS12placeholders2_8E
	.align		8
        /*0140*/ 	.dword	_ZN34_INTERNAL_0f4e7226_4_k_cu_6d8f45b86thrust24THRUST_300001_SM_1000_NS12placeholders2_9E
	.align		8
        /*0148*/ 	.dword	_ZN34_INTERNAL_0f4e7226_4_k_cu_6d8f45b86thrust24THRUST_300001_SM_1000_NS12placeholders3_10E
	.align		8
        /*0150*/ 	.dword	_ZN34_INTERNAL_0f4e7226_4_k_cu_6d8f45b86thrust24THRUST_300001_SM_1000_NS3seqE
	.align		8
        /*0158*/ 	.dword	_ZN34_INTERNAL_0f4e7226_4_k_cu_6d8f45b84cute7productE
	.align		8
        /*0160*/ 	.dword	_ZN34_INTERNAL_0f4e7226_4_k_cu_6d8f45b84cute1_E


//--------------------- .text._ZN3cub18CUB_300001_SM_10006detail11EmptyKernelIvEEvv --------------------------
	.section	.text._ZN3cub18CUB_300001_SM_10006detail11EmptyKernelIvEEvv,"ax",@progbits
	.align	128
        .global         _ZN3cub18CUB_300001_SM_10006detail11EmptyKernelIvEEvv
        .type           _ZN3cub18CUB_300001_SM_10006detail11EmptyKernelIvEEvv,@function
        .size           _ZN3cub18CUB_300001_SM_10006detail11EmptyKernelIvEEvv,(.L_x_11 - _ZN3cub18CUB_300001_SM_10006detail11EmptyKernelIvEEvv)
        .other          _ZN3cub18CUB_300001_SM_10006detail11EmptyKernelIvEEvv,@"STO_CUDA_ENTRY STV_DEFAULT"
_ZN3cub18CUB_300001_SM_10006detail11EmptyKernelIvEEvv:
.text._ZN3cub18CUB_300001_SM_10006detail11EmptyKernelIvEEvv:
[----:B------:R-:W-:Y:S01]  /*0000*/  LDC R1, c[0x0][0x37c] ;  /* 0x0000df00ff017b82 */ /* 0x000fe20000000800 */
[----:B------:R-:W-:Y:S05]  /*0010*/  EXIT ;  /* 0x000000000000794d */ /* 0x000fea0003800000 */
.L_x_0:
[----:B------:R-:W-:-:S00]  /*0020*/  BRA `(.L_x_0) ;  /* 0xfffffffc00fc7947 */ /* 0x000fc0000383ffff */
[----:B------:R-:W-:-:S00]  /*0030*/  NOP ;  /* 0x0000000000007918 */ /* 0x000fc00000000000 */
        /* <DEDUP_REMOVED lines=12> */
.L_x_11:


//--------------------- .text._Z11gemm_deviceIN4cute5tupleIJiiiEEENS1_IJNS0_1CILi128EEES4_NS3_ILi8EEEEEEfNS1_IJiNS3_ILi1EEEEEENS0_6LayoutINS1_IJS4_S5_EEENS1_IJS7_NS3_ILi129EEEEEEEENS0_9TiledCopyINS0_9Copy_AtomIJNS0_13UniversalCopyIffEEfEEENS9_INS1_IJNS1_IJS5_NS3_ILi32EEEEEES7_EEENS1_IJNS1_IJSJ_S7_EEENS3_ILi0EEEEEEEENS1_IJSJ_S5_EEEEEfS8_SD_SR_fNS1_IJS7_iEEENS9_INS1_IJS4_S4_EEENS1_IJS7_S4_EEEEENS0_8TiledMMAINS0_8MMA_AtomIJNS0_12UniversalFMAIffffEEEEENS9_INS1_IJNS3_ILi16EEES11_S7_EEENS1_IJS7_S11_SN_EEEEENS1_IJNS0_10UnderscoreES15_S15_EEEEEffEvT_T0_PKT1_T2_T3_T4_PKT5_T6_T7_T8_PT9_T10_T11_T12_T13_T14_ --------------------------
	.section	.text._Z11gemm_deviceIN4cute5tupleIJiiiEEENS1_IJNS0_1CILi128EEES4_NS3_ILi8EEEEEEfNS1_IJiNS3_ILi1EEEEEENS0_6LayoutINS1_IJS4_S5_EEENS1_IJS7_NS3_ILi129EEEEEEEENS0_9TiledCopyINS0_9Copy_AtomIJNS0_13UniversalCopyIffEEfEEENS9_INS1_IJNS1_IJS5_NS3_ILi32EEEEEES7_EEENS1_IJNS1_IJSJ_S7_EEENS3_ILi0EEEEEEEENS1_IJSJ_S5_EEEEEfS8_SD_SR_fNS1_IJS7_iEEENS9_INS1_IJS4_S4_EEENS1_IJS7_S4_EEEEENS0_8TiledMMAINS0_8MMA_AtomIJNS0_12UniversalFMAIffffEEEEENS9_INS1_IJNS3_ILi16EEES11_S7_EEENS1_IJS7_S11_SN_EEEEENS1_IJNS0_10UnderscoreES15_S15_EEEEEffEvT_T0_PKT1_T2_T3_T4_PKT5_T6_T7_T8_PT9_T10_T11_T12_T13_T14_,"ax",@progbits
	.align	128
.text._Z11gemm_deviceIN4cute5tupleIJiiiEEENS1_IJNS0_1CILi128EEES4_NS3_ILi8EEEEEEfNS1_IJiNS3_ILi1EEEEEENS0_6LayoutINS1_IJS4_S5_EEENS1_IJS7_NS3_ILi129EEEEEEEENS0_9TiledCopyINS0_9Copy_AtomIJNS0_13UniversalCopyIffEEfEEENS9_INS1_IJNS1_IJS5_NS3_ILi32EEEEEES7_EEENS1_IJNS1_IJSJ_S7_EEENS3_ILi0EEEEEEEENS1_IJSJ_S5_EEEEEfS8_SD_SR_fNS1_IJS7_iEEENS9_INS1_IJS4_S4_EEENS1_IJS7_S4_EEEEENS0_8TiledMMAINS0_8MMA_AtomIJNS0_12UniversalFMAIffffEEEEENS9_INS1_IJNS3_ILi16EEES11_S7_EEENS1_IJS7_S11_SN_EEEEENS1_IJNS0_10UnderscoreES15_S15_EEEEEffEvT_T0_PKT1_T2_T3_T4_PKT5_T6_T7_T8_PT9_T10_T11_T12_T13_T14_:
        .type           _Z11gemm_deviceIN4cute5tupleIJiiiEEENS1_IJNS0_1CILi128EEES4_NS3_ILi8EEEEEEfNS1_IJiNS3_ILi1EEEEEENS0_6LayoutINS1_IJS4_S5_EEENS1_IJS7_NS3_ILi129EEEEEEEENS0_9TiledCopyINS0_9Copy_AtomIJNS0_13UniversalCopyIffEEfEEENS9_INS1_IJNS1_IJS5_NS3_ILi32EEEEEES7_EEENS1_IJNS1_IJSJ_S7_EEENS3_ILi0EEEEEEEENS1_IJSJ_S5_EEEEEfS8_SD_SR_fNS1_IJS7_iEEENS9_INS1_IJS4_S4_EEENS1_IJS7_S4_EEEEENS0_8TiledMMAINS0_8MMA_AtomIJNS0_12UniversalFMAIffffEEEEENS9_INS1_IJNS3_ILi16EEES11_S7_EEENS1_IJS7_S11_SN_EEEEENS1_IJNS0_10UnderscoreES15_S15_EEEEEffEvT_T0_PKT1_T2_T3_T4_PKT5_T6_T7_T8_PT9_T10_T11_T12_T13_T14_,@function
        .size           _Z11gemm_deviceIN4cute5tupleIJiiiEEENS1_IJNS0_1CILi128EEES4_NS3_ILi8EEEEEEfNS1_IJiNS3_ILi1EEEEEENS0_6LayoutINS1_IJS4_S5_EEENS1_IJS7_NS3_ILi129EEEEEEEENS0_9TiledCopyINS0_9Copy_AtomIJNS0_13UniversalCopyIffEEfEEENS9_INS1_IJNS1_IJS5_NS3_ILi32EEEEEES7_EEENS1_IJNS1_IJSJ_S7_EEENS3_ILi0EEEEEEEENS1_IJSJ_S5_EEEEEfS8_SD_SR_fNS1_IJS7_iEEENS9_INS1_IJS4_S4_EEENS1_IJS7_S4_EEEEENS0_8TiledMMAINS0_8MMA_AtomIJNS0_12UniversalFMAIffffEEEEENS9_INS1_IJNS3_ILi16EEES11_S7_EEENS1_IJS7_S11_SN_EEEEENS1_IJNS0_10UnderscoreES15_S15_EEEEEffEvT_T0_PKT1_T2_T3_T4_PKT5_T6_T7_T8_PT9_T10_T11_T12_T13_T14_,(.L_x_9 - _Z11gemm_deviceIN4cute5tupleIJiiiEEENS1_IJNS0_1CILi128EEES4_NS3_ILi8EEEEEEfNS1_IJiNS3_ILi1EEEEEENS0_6LayoutINS1_IJS4_S5_EEENS1_IJS7_NS3_ILi129EEEEEEEENS0_9TiledCopyINS0_9Copy_AtomIJNS0_13UniversalCopyIffEEfEEENS9_INS1_IJNS1_IJS5_NS3_ILi32EEEEEES7_EEENS1_IJNS1_IJSJ_S7_EEENS3_ILi0EEEEEEEENS1_IJSJ_S5_EEEEEfS8_SD_SR_fNS1_IJS7_iEEENS9_INS1_IJS4_S4_EEENS1_IJS7_S4_EEEEENS0_8TiledMMAINS0_8MMA_AtomIJNS0_12UniversalFMAIffffEEEEENS9_INS1_IJNS3_ILi16EEES11_S7_EEENS1_IJS7_S11_SN_EEEEENS1_IJNS0_10UnderscoreES15_S15_EEEEEffEvT_T0_PKT1_T2_T3_T4_PKT5_T6_T7_T8_PT9_T10_T11_T12_T13_T14_)
        .other          _Z11gemm_deviceIN4cute5tupleIJiiiEEENS1_IJNS0_1CILi128EEES4_NS3_ILi8EEEEEEfNS1_IJiNS3_ILi1EEEEEENS0_6LayoutINS1_IJS4_S5_EEENS1_IJS7_NS3_ILi129EEEEEEEENS0_9TiledCopyINS0_9Copy_AtomIJNS0_13UniversalCopyIffEEfEEENS9_INS1_IJNS1_IJS5_NS3_ILi32EEEEEES7_EEENS1_IJNS1_IJSJ_S7_EEENS3_ILi0EEEEEEEENS1_IJSJ_S5_EEEEEfS8_SD_SR_fNS1_IJS7_iEEENS9_INS1_IJS4_S4_EEENS1_IJS7_S4_EEEEENS0_8TiledMMAINS0_8MMA_AtomIJNS0_12UniversalFMAIffffEEEEENS9_INS1_IJNS3_ILi16EEES11_S7_EEENS1_IJS7_S11_SN_EEEEENS1_IJNS0_10UnderscoreES15_S15_EEEEEffEvT_T0_PKT1_T2_T3_T4_PKT5_T6_T7_T8_PT9_T10_T11_T12_T13_T14_,@"STO_CUDA_ENTRY STV_DEFAULT"
_Z11gemm_deviceIN4cute5tupleIJiiiEEENS1_IJNS0_1CILi128EEES4_NS3_ILi8EEEEEEfNS1_IJiNS3_ILi1EEEEEENS0_6LayoutINS1_IJS4_S5_EEENS1_IJS7_NS3_ILi129EEEEEEEENS0_9TiledCopyINS0_9Copy_AtomIJNS0_13UniversalCopyIffEEfEEENS9_INS1_IJNS1_IJS5_NS3_ILi32EEEEEES7_EEENS1_IJNS1_IJSJ_S7_EEENS3_ILi0EEEEEEEENS1_IJSJ_S5_EEEEEfS8_SD_SR_fNS1_IJS7_iEEENS9_INS1_IJS4_S4_EEENS1_IJS7_S4_EEEEENS0_8TiledMMAINS0_8MMA_AtomIJNS0_12UniversalFMAIffffEEEEENS9_INS1_IJNS3_ILi16EEES11_S7_EEENS1_IJS7_S11_SN_EEEEENS1_IJNS0_10UnderscoreES15_S15_EEEEEffEvT_T0_PKT1_T2_T3_T4_PKT5_T6_T7_T8_PT9_T10_T11_T12_T13_T14_:
[----:B------:R-:W-:Y:S01]  /*0000*/  LDC R1, c[0x0][0x37c] ;  /* 0x0000df00ff017b82 */ /* 0x000fe20000000800 */
[----:B------:R-:W0:Y:S07]  /*0010*/  S2R R0, SR_TID.X ;  /* 0x0000000000007919 */ /* 0x000e2e0000002100 */
[----:B------:R-:W1:Y:S01]  /*0020*/  S2UR UR14, SR_CTAID.X ;  /* 0x00000000000e79c3 */ /* 0x000e620000002500 */
[----:B------:R-:W2:Y:S01]  /*0030*/  LDCU UR6, c[0x0][0x388] ;  /* 0x00007100ff0677ac */ /* 0x000ea20008000800 */
[----:B------:R-:W-:Y:S01]  /*0040*/  HFMA2 R65, -RZ, RZ, 0, 0 ;  /* 0x00000000ff417431 */ /* 0x000fe200000001ff */
[----:B------:R-:W-:Y:S01]  /*0050*/  CS2R R40, SRZ ;  /* 0x0000000000287805 */ /* 0x000fe2000001ff00 */
[----:B------:R-:W-:Y:S01]  /*0060*/  HFMA2 R97, -RZ, RZ, 0, 0 ;  /* 0x00000000ff617431 */ /* 0x000fe200000001ff */
[----:B------:R-:W-:Y:S01]  /*0070*/  CS2R R62, SRZ ;  /* 0x00000000003e7805 */ /* 0x000fe2000001ff00 */
[----:B------:R-:W-:Y:S01]  /*0080*/  HFMA2 R44, -RZ, RZ, 0, 0 ;  /* 0x00000000ff2c7431 */ /* 0x000fe200000001ff */
[----:B------:R-:W-:Y:S01]  /*0090*/  CS2R R72, SRZ ;  /* 0x0000000000487805 */ /* 0x000fe2000001ff00 */
[----:B------:R-:W1:Y:S01]  /*00a0*/  LDC R123, c[0x0][0x398] ;  /* 0x0000e600ff7b7b82 */ /* 0x000e620000000800 */
[----:B------:R-:W-:Y:S01]  /*00b0*/  HFMA2 R67, -RZ, RZ, 0, 0 ;  /* 0x00000000ff437431 */ /* 0x000fe200000001ff */
[----:B------:R-:W-:Y:S01]  /*00c0*/  CS2R R88, SRZ ;  /* 0x0000000000587805 */ /* 0x000fe2000001ff00 */
[----:B------:R-:W-:Y:S01]  /*00d0*/  HFMA2 R109, -RZ, RZ, 0, 0 ;  /* 0x00000000ff6d7431 */ /* 0x000fe200000001ff */
[----:B------:R-:W-:Y:S01]  /*00e0*/  MOV R95, RZ ;  /* 0x000000ff005f7202 */ /* 0x000fe20000000f00 */
[----:B------:R-:W-:Y:S01]  /*00f0*/  HFMA2 R105, -RZ, RZ, 0, 0 ;  /* 0x00000000ff697431 */ /* 0x000fe200000001ff */
[----:B------:R-:W-:Y:S01]  /*0100*/  MOV R99, RZ ;  /* 0x000000ff00637202 */ /* 0x000fe20000000f00 */
[----:B------:R-:W-:Y:S01]  /*0110*/  HFMA2 R49, -RZ, RZ, 0, 0 ;  /* 0x00000000ff317431 */ /* 0x000fe200000001ff */
[----:B------:R-:W3:Y:S01]  /*0120*/  LDC R8, c[0x0][0x3b8] ;  /* 0x0000ee00ff087b82 */ /* 0x000ee20000000800 */
[----:B------:R-:W-:Y:S01]  /*0130*/  HFMA2 R117, -RZ, RZ, 0, 0 ;  /* 0x00000000ff757431 */ /* 0x000fe200000001ff */
[----:B------:R-:W-:Y:S01]  /*0140*/  CS2R R68, SRZ ;  /* 0x0000000000447805 */ /* 0x000fe2000001ff00 */
[----:B--2---:R-:W-:Y:S01]  /*0150*/  UISETP.GE.AND UP0, UPT, UR6, 0x1, UPT ;  /* 0x000000010600788c */ /* 0x004fe2000bf06270 */
[----:B------:R-:W-:Y:S01]  /*0160*/  HFMA2 R32, -RZ, RZ, 0, 0 ;  /* 0x00000000ff207431 */ /* 0x000fe200000001ff */
[----:B------:R-:W-:Y:S01]  /*0170*/  UIADD3 UR4, UPT, UPT, UR6, 0x7, URZ ;  /* 0x0000000706047890 */ /* 0x000fe2000fffe0ff */
[----:B------:R-:W-:Y:S01]  /*0180*/  HFMA2 R83, -RZ, RZ, 0, 0 ;  /* 0x00000000ff537431 */ /* 0x000fe200000001ff */
[----:B------:R-:W-:-:S02]  /*0190*/  CS2R R60, SRZ ;  /* 0x00000000003c7805 */ /* 0x000fc4000001ff00 */
[----:B------:R-:W-:Y:S01]  /*01a0*/  MOV R59, RZ ;  /* 0x000000ff003b7202 */ /* 0x000fe20000000f00 */
[----:B------:R-:W-:Y:S01]  /*01b0*/  USHF.R.S32.HI UR5, URZ, 0x1f, UR4 ;  /* 0x0000001fff057899 */ /* 0x000fe20008011404 */
[----:B------:R-:W-:Y:S02]  /*01c0*/  MOV R57, RZ ;  /* 0x000000ff00397202 */ /* 0x000fe40000000f00 */
[----:B------:R-:W-:Y:S02]  /*01d0*/  CS2R R100, SRZ ;  /* 0x0000000000647805 */ /* 0x000fe4000001ff00 */
[----:B------:R-:W-:Y:S02]  /*01e0*/  CS2R R54, SRZ ;  /* 0x0000000000367805 */ /* 0x000fe4000001ff00 */
[----:B------:R-:W-:Y:S02]  /*01f0*/  MOV R107, RZ ;  /* 0x000000ff006b7202 */ /* 0x000fe40000000f00 */
[----:B------:R-:W-:-:S02]  /*0200*/  CS2R R42, SRZ ;  /* 0x00000000002a7805 */ /* 0x000fc4000001ff00 */
[----:B0-----:R-:W-:Y:S01]  /*0210*/  SHF.R.U32.HI R2, RZ, 0x3, R0 ;  /* 0x00000003ff027819 */ /* 0x001fe20000011600 */
[----:B-1----:R-:W-:Y:S01]  /*0220*/  IMAD R4, R123, UR14, RZ ;  /* 0x0000000e7b047c24 */ /* 0x002fe2000f8e02ff */
[----:B------:R-:W-:Y:S02]  /*0230*/  LOP3.LUT R3, R0, 0x7, RZ, 0xc0, !PT ;  /* 0x0000000700037812 */ /* 0x000fe400078ec0ff */
[----:B------:R-:W-:Y:S02]  /*0240*/  CS2R R124, SRZ ;  /* 0x00000000007c7805 */ /* 0x000fe4000001ff00 */
[----:B------:R-:W-:Y:S02]  /*0250*/  CS2R R34, SRZ ;  /* 0x0000000000227805 */ /* 0x000fe4000001ff00 */
[----:B------:R-:W-:Y:S02]  /*0260*/  CS2R R36, SRZ ;  /* 0x0000000000247805 */ /* 0x000fe4000001ff00 */
[----:B------:R-:W-:Y:S01]  /*0270*/  MOV R111, RZ ;  /* 0x000000ff006f7202 */ /* 0x000fe20000000f00 */
[----:B------:R-:W-:Y:S01]  /*0280*/  IMAD R5, R2, R123, R3 ;  /* 0x0000007b02057224 */ /* 0x000fe200078e0203 */
[----:B------:R-:W-:-:S02]  /*0290*/  CS2R R38, SRZ ;  /* 0x0000000000267805 */ /* 0x000fc4000001ff00 */
[----:B------:R-:W-:Y:S02]  /*02a0*/  CS2R R50, SRZ ;  /* 0x0000000000327805 */ /* 0x000fe4000001ff00 */
[----:B------:R-:W-:Y:S02]  /*02b0*/  CS2R R52, SRZ ;  /* 0x0000000000347805 */ /* 0x000fe4000001ff00 */
[----:B------:R-:W-:Y:S02]  /*02c0*/  MOV R103, RZ ;  /* 0x000000ff00677202 */ /* 0x000fe40000000f00 */
[----:B------:R-:W-:Y:S02]  /*02d0*/  CS2R R92, SRZ ;  /* 0x00000000005c7805 */ /* 0x000fe4000001ff00 */
[----:B------:R-:W-:Y:S02]  /*02e0*/  LEA R4, P0, R4, R5, 0x7 ;  /* 0x0000000504047211 */ /* 0x000fe400078038ff */
[----:B------:R-:W-:Y:S01]  /*02f0*/  CS2R R84, SRZ ;  /* 0x0000000000547805 */ /* 0x000fe2000001ff00 */
[----:B------:R-:W0:Y:S01]  /*0300*/  S2R R5, SR_CTAID.Y ;  /* 0x0000000000057919 */ /* 0x000e220000002600 */
[----:B------:R-:W-:-:S02]  /*0310*/  MOV R119, RZ ;  /* 0x000000ff00777202 */ /* 0x000fc40000000f00 */
[----:B------:R-:W-:Y:S02]  /*0320*/  CS2R R80, SRZ ;  /* 0x0000000000507805 */ /* 0x000fe4000001ff00 */
[----:B------:R-:W-:Y:S02]  /*0330*/  MOV R87, RZ ;  /* 0x000000ff00577202 */ /* 0x000fe40000000f00 */
[----:B------:R-:W-:Y:S02]  /*0340*/  CS2R R78, SRZ ;  /* 0x00000000004e7805 */ /* 0x000fe4000001ff00 */
[----:B------:R-:W-:Y:S02]  /*0350*/  CS2R R76, SRZ ;  /* 0x00000000004c7805 */ /* 0x000fe4000001ff00 */
[----:B------:R-:W-:Y:S02]  /*0360*/  MOV R113, RZ ;  /* 0x000000ff00717202 */ /* 0x000fe40000000f00 */
[----:B------:R-:W-:-:S02]  /*0370*/  CS2R R46, SRZ ;  /* 0x00000000002e7805 */ /* 0x000fc4000001ff00 */
[----:B------:R-:W-:Y:S02]  /*0380*/  CS2R R70, SRZ ;  /* 0x0000000000467805 */ /* 0x000fe4000001ff00 */
[----:B------:R-:W-:Y:S01]  /*0390*/  IADD3.X R9, PT, PT, RZ, RZ, RZ, P0, !PT ;  /* 0x000000ffff097210 */ /* 0x000fe200007fe4ff */
[----:B------:R-:W1:Y:S01]  /*03a0*/  LDCU.64 UR12, c[0x0][0x358] ;  /* 0x00006b00ff0c77ac */ /* 0x000e620008000a00 */
[----:B------:R-:W-:Y:S01]  /*03b0*/  ULEA.HI UR5, UR5, UR4, URZ, 0x3 ;  /* 0x0000000405057291 */ /* 0x000fe2000f8f18ff */
[----:B---3--:R-:W-:Y:S11]  /*03c0*/  BRA.U !UP0, `(.L_x_1) ;  /* 0x0000002d08e87547 */ /* 0x008ff6000b800000 */
[----:B------:R-:W0:Y:S01]  /*03d0*/  LDC R40, c[0x0][0x3a8] ;  /* 0x0000ea00ff287b82 */ /* 0x000e220000000800 */
[----:B------:R-:W2:Y:S01]  /*03e0*/  LDCU.64 UR16, c[0x0][0x390] ;  /* 0x00007200ff1077ac */ /* 0x000ea20008000a00 */
[C---:B------:R-:W-:Y:S02]  /*03f0*/  SHF.L.U32 R74, R4.reuse, 0x2, RZ ;  /* 0x00000002044a7819 */ /* 0x040fe400000006ff */
[----:B------:R-:W-:Y:S01]  /*0400*/  SHF.L.U64.HI R75, R4, 0x2, R9 ;  /* 0x00000002044b7819 */ /* 0x000fe20000010209 */
[----:B------:R-:W3:Y:S01]  /*0410*/  LDCU.64 UR18, c[0x0][0x3a0] ;  /* 0x00007400ff1277ac */ /* 0x000ee20008000a00 */
[----:B------:R-:W-:Y:S02]  /*0420*/  SHF.L.U32 R25, R123, 0x5, RZ ;  /* 0x000000057b197819 */ /* 0x000fe400000006ff */
[----:B--2---:R-:W-:-:S04]  /*0430*/  IADD3 R22, P0, PT, R74, UR16, RZ ;  /* 0x000000104a167c10 */ /* 0x004fc8000ff1e0ff */
[----:B------:R-:W-:Y:S01]  /*0440*/  IADD3.X R23, PT, PT, R75, UR17, RZ, P0, !PT ;  /* 0x000000114b177c10 */ /* 0x000fe200087fe4ff */
[-C--:B0-----:R-:W-:Y:S01]  /*0450*/  IMAD R10, R5, R40.reuse, RZ ;  /* 0x00000028050a7224 */ /* 0x081fe200078e02ff */
[----:B------:R-:W-:Y:S01]  /*0460*/  SHF.L.U32 R33, R40, 0x5, RZ ;  /* 0x0000000528217819 */ /* 0x000fe200000006ff */
[----:B------:R-:W-:Y:S02]  /*0470*/  IMAD R7, R2, R40, R3 ;  /* 0x0000002802077224 */ /* 0x000fe400078e0203 */
[----:B------:R-:W-:Y:S01]  /*0480*/  IMAD.WIDE R120, R25, 0x4, R22 ;  /* 0x0000000419787825 */ /* 0x000fe200078e0216 */
[C---:B------:R-:W-:Y:S01]  /*0490*/  SHF.L.U32 R45, R123.reuse, 0x6, RZ ;  /* 0x000000067b2d7819 */ /* 0x040fe200000006ff */
[----:B-1----:R0:W5:Y:S01]  /*04a0*/  LDG.E R12, desc[UR12][R22.64] ;  /* 0x0000000c160c7981 */ /* 0x002162000c1e1900 */
[----:B------:R-:W-:Y:S01]  /*04b0*/  LEA R10, P1, R10, R7, 0x7 ;  /* 0x000000070a0a7211 */ /* 0x000fe200078238ff */
[----:B------:R-:W-:-:S03]  /*04c0*/  IMAD.WIDE R20, R123, 0x80, R120 ;  /* 0x000000807b147825 */ /* 0x000fc600078e0278 */
[----:B------:R-:W-:Y:S01]  /*04d0*/  IADD3.X R11, PT, PT, RZ, RZ, RZ, P1, !PT ;  /* 0x000000ffff0b7210 */ /* 0x000fe20000ffe4ff */
[----:B------:R-:W5:Y:S01]  /*04e0*/  LDG.E R13, desc[UR12][R120.64] ;  /* 0x0000000c780d7981 */ /* 0x000f62000c1e1900 */
[C---:B------:R-:W-:Y:S02]  /*04f0*/  SHF.L.U32 R6, R10.reuse, 0x2, RZ ;  /* 0x000000020a067819 */ /* 0x040fe400000006ff */
[----:B------:R-:W-:Y:S01]  /*0500*/  SHF.L.U64.HI R7, R10, 0x2, R11 ;  /* 0x000000020a077819 */ /* 0x000fe2000001020b */
[----:B------:R-:W-:Y:S01]  /*0510*/  IMAD.WIDE R114, R123, 0x80, R20 ;  /* 0x000000807b727825 */ /* 0x000fe200078e0214 */
[----:B---3--:R-:W-:Y:S01]  /*0520*/  IADD3 R90, P0, PT, R6, UR18, RZ ;  /* 0x00000012065a7c10 */ /* 0x008fe2000ff1e0ff */
[----:B------:R1:W5:Y:S03]  /*0530*/  LDG.E R14, desc[UR12][R20.64] ;  /* 0x0000000c140e7981 */ /* 0x000366000c1e1900 */
[----:B------:R-:W-:Y:S01]  /*0540*/  IADD3.X R91, PT, PT, R7, UR19, RZ, P0, !PT ;  /* 0x00000013075b7c10 */ /* 0x000fe200087fe4ff */
[----:B------:R-:W5:Y:S04]  /*0550*/  LDG.E R15, desc[UR12][R114.64] ;  /* 0x0000000c720f7981 */ /* 0x000f68000c1e1900 */
[----:B------:R-:W5:Y:S01]  /*0560*/  LDG.E R16, desc[UR12][R90.64] ;  /* 0x0000000c5a107981 */ /* 0x000f62000c1e1900 */
[----:B------:R-:W-:-:S04]  /*0570*/  IMAD.WIDE R30, R33, 0x4, R90 ;  /* 0x00000004211e7825 */ /* 0x000fc800078e025a */
[--C-:B------:R-:W-:Y:S01]  /*0580*/  IMAD.WIDE R24, R25, 0x4, R74.reuse ;  /* 0x0000000419187825 */ /* 0x100fe200078e024a */
[----:B------:R2:W5:Y:S03]  /*0590*/  LDG.E R17, desc[UR12][R30.64] ;  /* 0x0000000c1e117981 */ /* 0x000566000c1e1900 */
[----:B0-----:R-:W-:Y:S01]  /*05a0*/  IMAD.WIDE R22, R45, 0x4, R74 ;  /* 0x000000042d167825 */ /* 0x001fe200078e024a */
[----:B-1----:R-:W-:-:S03]  /*05b0*/  IADD3 R20, P0, PT, R24, UR16, RZ ;  /* 0x0000001018147c10 */ /* 0x002fc6000ff1e0ff */
[----:B------:R-:W-:Y:S01]  /*05c0*/  IMAD.WIDE R28, R40, 0x80, R30 ;  /* 0x00000080281c7825 */ /* 0x000fe200078e021e */
[----:B------:R-:W-:Y:S02]  /*05d0*/  IADD3 R21, P1, PT, R22, UR16, RZ ;  /* 0x0000001016157c10 */ /* 0x000fe4000ff3e0ff */
[C---:B--2---:R-:W-:Y:S01]  /*05e0*/  SHF.L.U32 R31, R40.reuse, 0x6, RZ ;  /* 0x00000006281f7819 */ /* 0x044fe200000006ff */
[----:B------:R-:W-:Y:S01]  /*05f0*/  IMAD R45, R123, 0x60, RZ ;  /* 0x000000607b2d7824 */ /* 0x000fe200078e02ff */
[----:B------:R-:W-:Y:S01]  /*0600*/  IADD3.X R22, PT, PT, R25, UR17, RZ, P0, !PT ;  /* 0x0000001119167c10 */ /* 0x000fe200087fe4ff */
[C---:B------:R-:W-:Y:S01]  /*0610*/  IMAD R25, R40.reuse, 0x60, RZ ;  /* 0x0000006028197824 */ /* 0x040fe200078e02ff */
[----:B------:R-:W-:Y:S01]  /*0620*/  USHF.R.S32.HI UR6, URZ, 0x3, UR5 ;  /* 0x00000003ff067899 */ /* 0x000fe20008011405 */
[----:B------:R-:W-:Y:S01]  /*0630*/  IMAD.WIDE R26, R40, 0x80, R28 ;  /* 0x00000080281a7825 */ /* 0x000fe200078e021c */
[----:B------:R0:W5:Y:S03]  /*0640*/  LDG.E R18, desc[UR12][R28.64] ;  /* 0x0000000c1c127981 */ /* 0x000166000c1e1900 */
[----:B------:R-:W-:Y:S01]  /*0650*/  IMAD.WIDE R30, R31, 0x4, R6 ;  /* 0x000000041f1e7825 */ /* 0x000fe200078e0206 */
[----:B------:R-:W-:Y:S01]  /*0660*/  UISETP.LT.AND UP0, UPT, UR6, 0x1, UPT ;  /* 0x000000010600788c */ /* 0x000fe2000bf01270 */
[----:B------:R1:W5:Y:S02]  /*0670*/  LDG.E R19, desc[UR12][R26.64] ;  /* 0x0000000c1a137981 */ /* 0x000364000c1e1900 */
[----:B------:R-:W-:-:S04]  /*0680*/  IMAD.WIDE R74, R45, 0x4, R74 ;  /* 0x000000042d4a7825 */ /* 0x000fc800078e024a */
[----:B0-----:R-:W-:-:S04]  /*0690*/  IMAD.WIDE R28, R33, 0x4, R6 ;  /* 0x00000004211c7825 */ /* 0x001fc800078e0206 */
[----:B------:R-:W-:Y:S01]  /*06a0*/  IMAD.WIDE R6, R25, 0x4, R6 ;  /* 0x0000000419067825 */ /* 0x000fe200078e0206 */
[----:B------:R-:W-:Y:S01]  /*06b0*/  IADD3.X R23, PT, PT, R23, UR17, RZ, P1, !PT ;  /* 0x0000001117177c10 */ /* 0x000fe20008ffe4ff */
[----:B------:R-:W-:Y:S01]  /*06c0*/  USEL UR4, UR6, 0x1, !UP0 ;  /* 0x0000000106047887 */ /* 0x000fe2000c000000 */
[----:B------:R-:W-:Y:S02]  /*06d0*/  IADD3 R24, P3, PT, R74, UR16, RZ ;  /* 0x000000104a187c10 */ /* 0x000fe4000ff7e0ff */
[----:B------:R-:W-:Y:S02]  /*06e0*/  IADD3 R25, P0, PT, R28, UR18, RZ ;  /* 0x000000121c197c10 */ /* 0x000fe4000ff1e0ff */
[----:B-1----:R-:W-:Y:S02]  /*06f0*/  IADD3 R26, P1, PT, R30, UR18, RZ ;  /* 0x000000121e1a7c10 */ /* 0x002fe4000ff3e0ff */
[----:B------:R-:W-:Y:S02]  /*0700*/  IADD3 R27, P2, PT, R6, UR18, RZ ;  /* 0x00000012061b7c10 */ /* 0x000fe4000ff5e0ff */
[----:B------:R-:W-:-:S02]  /*0710*/  IADD3.X R28, PT, PT, R75, UR17, RZ, P3, !PT ;  /* 0x000000114b1c7c10 */ /* 0x000fc40009ffe4ff */
[----:B------:R-:W-:Y:S02]  /*0720*/  IADD3.X R29, PT, PT, R29, UR19, RZ, P0, !PT ;  /* 0x000000131d1d7c10 */ /* 0x000fe400087fe4ff */
[----:B------:R-:W-:Y:S02]  /*0730*/  IADD3.X R30, PT, PT, R31, UR19, RZ, P1, !PT ;  /* 0x000000131f1e7c10 */ /* 0x000fe40008ffe4ff */
[----:B------:R-:W-:Y:S02]  /*0740*/  IADD3.X R7, PT, PT, R7, UR19, RZ, P2, !PT ;  /* 0x0000001307077c10 */ /* 0x000fe400097fe4ff */
[----:B------:R-:W-:Y:S01]  /*0750*/  MOV R40, RZ ;  /* 0x000000ff00287202 */ /* 0x000fe20000000f00 */
[----:B------:R-:W-:Y:S01]  /*0760*/  UIADD3 UR7, UPT, UPT, -UR4, URZ, URZ ;  /* 0x000000ff04077290 */ /* 0x000fe2000fffe1ff */
[----:B------:R-:W-:Y:S02]  /*0770*/  UMOV UR5, URZ ;  /* 0x000000ff00057c82 */ /* 0x000fe40008000000 */
[----:B------:R-:W-:-:S09]  /*0780*/  UMOV UR4, URZ ;  /* 0x000000ff00047c82 */ /* 0x000fd20008000000 */
.L_x_2:
[----:B------:R-:W0:Y:S08]  /*0790*/  S2UR UR9, SR_CgaCtaId ;  /* 0x00000000000979c3 */ /* 0x000e300000008800 */
[----:B------:R-:W-:Y:S01]  /*07a0*/  BAR.SYNC.DEFER_BLOCKING 0x0 ;  /* 0x0000000000007b1d */ /* 0x000fe20000010000 */
[----:B------:R-:W-:Y:S01]  /*07b0*/  IMAD R6, R3, 0x81, R2 ;  /* 0x0000008103067824 */ /* 0x000fe200078e0202 */
[----:B------:R-:W-:Y:S01]  /*07c0*/  UIADD3 UR10, UPT, UPT, UR4, 0x1, URZ ;  /* 0x00000001040a7890 */ /* 0x000fe2000fffe0ff */
[----:B------:R-:W-:-:S03]  /*07d0*/  LEA R45, P0, R4, UR16, 0x2 ;  /* 0x00000010042d7c11 */ /* 0x000fc6000f8010ff */
[----:B------:R-:W-:Y:S01]  /*07e0*/  UMOV UR8, 0x400 ;  /* 0x0000040000087882 */ /* 0x000fe20000000000 */
[----:B------:R-:W-:Y:S02]  /*07f0*/  UISETP.GE.AND UP0, UPT, UR10, UR6, UPT ;  /* 0x000000060a00728c */ /* 0x000fe4000bf06270 */
[----:B0-----:R-:W-:Y:S02]  /*0800*/  ULEA UR11, UR9, UR8, 0x18 ;  /* 0x00000008090b7291 */ /* 0x001fe4000f8ec0ff */
[----:B------:R-:W-:-:S04]  /*0810*/  UIADD3 UR8, UPT, UPT, UR8, 0x101c, URZ ;  /* 0x0000101c08087890 */ /* 0x000fc8000fffe0ff */
[----:B------:R-:W-:Y:S01]  /*0820*/  ULEA UR8, UR9, UR8, 0x18 ;  /* 0x0000000809087291 */ /* 0x000fe2000f8ec0ff */
[----:B------:R-:W-:Y:S01]  /*0830*/  LEA R31, R6, UR11, 0x2 ;  /* 0x0000000b061f7c11 */ /* 0x000fe2000f8e10ff */
[----:B------:R-:W-:-:S04]  /*0840*/  USEL UR9, URZ, 0x1, UP0 ;  /* 0x00000001ff097887 */ /* 0x000fc80008000000 */
[----:B------:R-:W-:Y:S01]  /*0850*/  LEA R33, R6, UR8, 0x2 ;  /* 0x0000000806217c11 */ /* 0x000fe2000f8e10ff */
[----:B-----5:R0:W-:Y:S01]  /*0860*/  STS [R31], R12 ;  /* 0x0000000c1f007388 */ /* 0x0201e20000000800 */
[----:B------:R-:W-:Y:S01]  /*0870*/  UIADD3 UR9, UP0, UPT, UR4, UR9, URZ ;  /* 0x0000000904097290 */ /* 0x000fe2000ff1e0ff */
[----:B------:R-:W-:Y:S02]  /*0880*/  SHF.L.U32 R6, R0, 0x2, RZ ;  /* 0x0000000200067819 */ /* 0x000fe400000006ff */
[----:B------:R1:W-:Y:S01]  /*0890*/  STS [R31+0x80], R13 ;  /* 0x0000800d1f007388 */ /* 0x0003e20000000800 */
[----:B------:R-:W-:Y:S01]  /*08a0*/  USHF.L.U32 UR15, UR9, 0x5, URZ ;  /* 0x00000005090f7899 */ /* 0x000fe200080006ff */
[----:B------:R-:W-:Y:S01]  /*08b0*/  LOP3.LUT R6, R6, 0x3c, RZ, 0xc0, !PT ;  /* 0x0000003c06067812 */ /* 0x000fe200078ec0ff */
[----:B------:R-:W-:Y:S01]  /*08c0*/  UIADD3.X UR10, UPT, UPT, URZ, UR5, URZ, UP0, !UPT ;  /* 0x00000005ff0a7290 */ /* 0x000fe200087fe4ff */
[----:B------:R2:W-:Y:S01]  /*08d0*/  STS [R31+0x100], R14 ;  /* 0x0001000e1f007388 */ /* 0x0005e20000000800 */
[----:B0-----:R-:W-:-:S02]  /*08e0*/  SHF.R.U32.HI R12, RZ, 0x2, R0 ;  /* 0x00000002ff0c7819 */ /* 0x001fc40000011600 */
[----:B------:R-:W-:Y:S01]  /*08f0*/  USHF.L.U64.HI UR9, UR9, 0x5, UR10 ;  /* 0x0000000509097899 */ /* 0x000fe2000801020a */
[----:B------:R0:W-:Y:S01]  /*0900*/  STS [R31+0x180], R15 ;  /* 0x0001800f1f007388 */ /* 0x0001e20000000800 */
[----:B-1----:R-:W-:-:S03]  /*0910*/  LEA R13, P1, R10, UR18, 0x2 ;  /* 0x000000120a0d7c11 */ /* 0x002fc6000f8210ff */
[----:B------:R1:W-:Y:S01]  /*0920*/  STS [R33], R16 ;  /* 0x0000001021007388 */ /* 0x0003e20000000800 */
[----:B--2---:R-:W-:-:S03]  /*0930*/  LEA.HI.X R14, R10, UR19, R11, 0x2, P1 ;  /* 0x000000130a0e7c11 */ /* 0x004fc600088f140b */
[----:B------:R2:W-:Y:S01]  /*0940*/  STS [R33+0x80], R17 ;  /* 0x0000801121007388 */ /* 0x0005e20000000800 */
[----:B------:R-:W-:Y:S02]  /*0950*/  IADD3 R90, P1, PT, R20, UR15, RZ ;  /* 0x0000000f145a7c10 */ /* 0x000fe4000ff3e0ff */
[----:B0-----:R-:W-:Y:S01]  /*0960*/  LOP3.LUT R31, R12, 0x3c, RZ, 0xc0, !PT ;  /* 0x0000003c0c1f7812 */ /* 0x001fe200078ec0ff */
[----:B------:R0:W-:Y:S01]  /*0970*/  STS [R33+0x100], R18 ;  /* 0x0001001221007388 */ /* 0x0001e20000000800 */
[----:B------:R-:W-:Y:S02]  /*0980*/  LEA.HI.X R12, R4, UR17, R9, 0x2, P0 ;  /* 0x00000011040c7c11 */ /* 0x000fe400080f1409 */
[----:B-1----:R-:W-:Y:S01]  /*0990*/  IADD3 R16, P2, PT, R13, UR15, RZ ;  /* 0x0000000f0d107c10 */ /* 0x002fe2000ff5e0ff */
[----:B------:R1:W-:Y:S01]  /*09a0*/  STS [R33+0x180], R19 ;  /* 0x0001801321007388 */ /* 0x0003e20000000800 */
[----:B------:R-:W-:Y:S02]  /*09b0*/  IADD3.X R91, PT, PT, R22, UR9, RZ, P1, !PT ;  /* 0x00000009165b7c10 */ /* 0x000fe40008ffe4ff */
[----:B--2---:R-:W-:Y:S01]  /*09c0*/  IADD3.X R17, PT, PT, R14, UR9, RZ, P2, !PT ;  /* 0x000000090e117c10 */ /* 0x004fe200097fe4ff */
[----:B------:R-:W-:Y:S01]  /*09d0*/  BAR.SYNC.DEFER_BLOCKING 0x0 ;  /* 0x0000000000007b1d */ /* 0x000fe20000010000 */
[----:B0-----:R-:W-:-:S04]  /*09e0*/  IADD3 R18, P0, PT, R45, UR15, RZ ;  /* 0x0000000f2d127c10 */ /* 0x001fc8000ff1e0ff */
[----:B-1----:R-:W-:Y:S01]  /*09f0*/  IADD3.X R19, PT, PT, R12, UR9, RZ, P0, !PT ;  /* 0x000000090c137c10 */ /* 0x002fe200087fe4ff */
[----:B------:R-:W-:Y:S04]  /*0a00*/  LDS R58, [R31+UR8+0x140] ;  /* 0x000140081f3a7984 */ /* 0x000fe80008000800 */
[----:B------:R-:W-:Y:S04]  /*0a10*/  LDS R82, [R6+UR11+0x40] ;  /* 0x0000400b06527984 */ /* 0x000fe80008000800 */
[----:B------:R-:W-:Y:S04]  /*0a20*/  LDS R64, [R6+UR11+0x100] ;  /* 0x0001000b06407984 */ /* 0x000fe80008000800 */
[----:B------:R-:W0:Y:S04]  /*0a30*/  LDS R94, [R6+UR11] ;  /* 0x0000000b065e7984 */ /* 0x000e280008000800 */
[----:B------:R-:W-:Y:S04]  /*0a40*/  LDS R74, [R6+UR11+0x80] ;  /* 0x0000800b064a7984 */ /* 0x000fe80008000800 */
[----:B------:R-:W-:Y:S04]  /*0a50*/  LDS R48, [R6+UR11+0x180] ;  /* 0x0001800b06307984 */ /* 0x000fe80008000800 */
[----:B------:R-:W-:Y:S04]  /*0a60*/  LDS R45, [R6+UR11+0x1c0] ;  /* 0x0001c00b062d7984 */ /* 0x000fe80008000800 */
[----:B------:R-:W-:Y:S04]  /*0a70*/  LDS R66, [R6+UR11+0xc0] ;  /* 0x0000c00b06427984 */ /* 0x000fe80008000800 */
[----:B------:R-:W1:Y:S04]  /*0a80*/  LDS R56, [R6+UR11+0x140] ;  /* 0x0001400b06387984 */ /* 0x000e680008000800 */
[----:B------:R-:W2:Y:S04]  /*0a90*/  LDS R33, [R31+UR8+0x180] ;  /* 0x000180081f217984 */ /* 0x000ea80008000800 */
[----:B------:R-:W3:Y:S04]  /*0aa0*/  LDS R75, [R31+UR8] ;  /* 0x000000081f4b7984 */ /* 0x000ee80008000800 */
[----:B------:R-:W4:Y:S04]  /*0ab0*/  LDS R86, [R31+UR8+0x40] ;  /* 0x000040081f567984 */ /* 0x000f280008000800 */
[----:B------:R-:W4:Y:S01]  /*0ac0*/  LDS R98, [R31+UR8+0x80] ;  /* 0x000080081f627984 */ /* 0x000f220008000800 */
[----:B------:R-:W-:-:S03]  /*0ad0*/  IADD3 R122, P0, PT, R21, UR15, RZ ;  /* 0x0000000f157a7c10 */ /* 0x000fc6000ff1e0ff */
[----:B------:R0:W5:Y:S01]  /*0ae0*/  LDG.E R12, desc[UR12][R18.64] ;  /* 0x0000000c120c7981 */ /* 0x000162000c1e1900 */
[----:B------:R-:W-:Y:S02]  /*0af0*/  IADD3.X R123, PT, PT, R23, UR9, RZ, P0, !PT ;  /* 0x00000009177b7c10 */ /* 0x000fe400087fe4ff */
[----:B------:R-:W-:Y:S01]  /*0b00*/  IADD3 R120, P0, PT, R24, UR15, RZ ;  /* 0x0000000f18787c10 */ /* 0x000fe2000ff1e0ff */
[----:B------:R0:W5:Y:S01]  /*0b10*/  LDG.E R13, desc[UR12][R90.64] ;  /* 0x0000000c5a0d7981 */ /* 0x000162000c1e1900 */
[----:B------:R-:W-:Y:S02]  /*0b20*/  IADD3 R114, P1, PT, R25, UR15, RZ ;  /* 0x0000000f19727c10 */ /* 0x000fe4000ff3e0ff */
[----:B------:R-:W-:Y:S01]  /*0b30*/  IADD3.X R121, PT, PT, R28, UR9, RZ, P0, !PT ;  /* 0x000000091c797c10 */ /* 0x000fe200087fe4ff */
[----:B------:R-:W5:Y:S01]  /*0b40*/  LDG.E R16, desc[UR12][R16.64] ;  /* 0x0000000c10107981 */ /* 0x000f62000c1e1900 */
[----:B0-----:R-:W-:-:S03]  /*0b50*/  IADD3 R18, P0, PT, R26, UR15, RZ ;  /* 0x0000000f1a127c10 */ /* 0x001fc6000ff1e0ff */
[----:B------:R0:W5:Y:S01]  /*0b60*/  LDG.E R14, desc[UR12][R122.64] ;  /* 0x0000000c7a0e7981 */ /* 0x000162000c1e1900 */
[----:B------:R-:W-:Y:S02]  /*0b70*/  IADD3 R90, P2, PT, R27, UR15, RZ ;  /* 0x0000000f1b5a7c10 */ /* 0x000fe4000ff5e0ff */
[----:B------:R-:W-:Y:S01]  /*0b80*/  IADD3.X R19, PT, PT, R30, UR9, RZ, P0, !PT ;  /* 0x000000091e137c10 */ /* 0x000fe200087fe4ff */
[----:B------:R2:W5:Y:S01]  /*0b90*/  LDG.E R15, desc[UR12][R120.64] ;  /* 0x0000000c780f7981 */ /* 0x000562000c1e1900 */
[----:B------:R-:W-:Y:S02]  /*0ba0*/  IADD3.X R115, PT, PT, R29, UR9, RZ, P1, !PT ;  /* 0x000000091d737c10 */ /* 0x000fe40008ffe4ff */
[----:B------:R-:W-:Y:S01]  /*0bb0*/  IADD3.X R91, PT, PT, R7, UR9, RZ, P2, !PT ;  /* 0x00000009075b7c10 */ /* 0x000fe200097fe4ff */
[----:B------:R-:W5:Y:S01]  /*0bc0*/  LDG.E R18, desc[UR12][R18.64] ;  /* 0x0000000c12127981 */ /* 0x000f62000c1e1900 */
[-C--:B0-----:R-:W-:Y:S01]  /*0bd0*/  FFMA R123, R94, R58.reuse, R105 ;  /* 0x0000003a5e7b7223 */ /* 0x081fe20000000069 */
[----:B-1----:R-:W-:-:S02]  /*0be0*/  FFMA R105, R56, R58, R68 ;  /* 0x0000003a38697223 */ /* 0x002fc40000000044 */
[----:B------:R0:W5:Y:S01]  /*0bf0*/  LDG.E R17, desc[UR12][R114.64] ;  /* 0x0000000c72117981 */ /* 0x000162000c1e1900 */
[-C--:B--2---:R-:W-:Y:S01]  /*0c00*/  FFMA R121, R82, R58.reuse, R107 ;  /* 0x0000003a52797223 */ /* 0x084fe2000000006b */
[-C--:B------:R-:W-:Y:S01]  /*0c10*/  FFMA R107, R64, R58.reuse, R101 ;  /* 0x0000003a406b7223 */ /* 0x080fe20000000065 */
[C---:B------:R-:W-:Y:S01]  /*0c20*/  FFMA R101, R48.reuse, R58, R41 ;  /* 0x0000003a30657223 */ /* 0x040fe20000000029 */
[----:B------:R-:W1:Y:S01]  /*0c30*/  LDS R96, [R31+UR8+0xc0] ;  /* 0x0000c0081f607984 */ /* 0x000e620008000800 */
[----:B------:R-:W-:-:S03]  /*0c40*/  FFMA R41, R48, R33, R44 ;  /* 0x0000002130297223 */ /* 0x000fc6000000002c */
[----:B------:R2:W5:Y:S01]  /*0c50*/  LDG.E R19, desc[UR12][R90.64] ;  /* 0x0000000c5a137981 */ /* 0x000562000c1e1900 */
[-C--:B0-----:R-:W-:Y:S01]  /*0c60*/  FFMA R115, R74, R58.reuse, R109 ;  /* 0x0000003a4a737223 */ /* 0x081fe2000000006d */
[-C--:B------:R-:W-:Y:S01]  /*0c70*/  FFMA R109, R66, R58.reuse, R54 ;  /* 0x0000003a426d7223 */ /* 0x080fe20000000036 */
[-C--:B------:R-:W-:Y:S01]  /*0c80*/  FFMA R57, R94, R33.reuse, R57 ;  /* 0x000000215e397223 */ /* 0x080fe20000000039 */
[-C--:B------:R-:W-:Y:S01]  /*0c90*/  FFMA R59, R74, R33.reuse, R59 ;  /* 0x000000214a3b7223 */ /* 0x080fe2000000003b */
[-C--:B------:R-:W-:Y:S01]  /*0ca0*/  FFMA R60, R66, R33.reuse, R60 ;  /* 0x00000021423c7223 */ /* 0x080fe2000000003c */
[-C--:B------:R-:W-:Y:S01]  /*0cb0*/  FFMA R61, R64, R33.reuse, R61 ;  /* 0x00000021403d7223 */ /* 0x080fe2000000003d */
[CC--:B------:R-:W-:Y:S01]  /*0cc0*/  FFMA R44, R45.reuse, R33.reuse, R72 ;  /* 0x000000212d2c7223 */ /* 0x0c0fe20000000048 */
[----:B------:R-:W-:Y:S01]  /*0cd0*/  LDS R110, [R6+UR11+0x204] ;  /* 0x0002040b066e7984 */ /* 0x000fe20008000800 */
[C---:B--2---:R-:W-:Y:S01]  /*0ce0*/  FFMA R90, R45.reuse, R58, R62 ;  /* 0x0000003a2d5a7223 */ /* 0x044fe2000000003e */
[-C--:B------:R-:W-:Y:S01]  /*0cf0*/  FFMA R62, R56, R33.reuse, R69 ;  /* 0x00000021383e7223 */ /* 0x080fe20000000045 */
[----:B------:R-:W-:Y:S01]  /*0d00*/  FFMA R58, R82, R33, R67 ;  /* 0x00000021523a7223 */ /* 0x000fe20000000043 */
[-C--:B---3--:R-:W-:Y:S01]  /*0d10*/  FFMA R69, R64, R75.reuse, R71 ;  /* 0x0000004b40457223 */ /* 0x088fe20000000047 */
[----:B------:R-:W0:Y:S01]  /*0d20*/  LDS R33, [R31+UR8+0x100] ;  /* 0x000100081f217984 */ /* 0x000e220008000800 */
[-C--:B------:R-:W-:Y:S01]  /*0d30*/  FFMA R67, R94, R75.reuse, R34 ;  /* 0x0000004b5e437223 */ /* 0x080fe20000000022 */
[-C--:B------:R-:W-:Y:S01]  /*0d40*/  FFMA R68, R82, R75.reuse, R46 ;  /* 0x0000004b52447223 */ /* 0x080fe2000000002e */
[-C--:B------:R-:W-:Y:S01]  /*0d50*/  FFMA R70, R56, R75.reuse, R70 ;  /* 0x0000004b38467223 */ /* 0x080fe20000000046 */
[-C--:B------:R-:W-:Y:S01]  /*0d60*/  FFMA R71, R74, R75.reuse, R50 ;  /* 0x0000004b4a477223 */ /* 0x080fe20000000032 */
[-C--:B------:R-:W-:Y:S01]  /*0d70*/  FFMA R72, R66, R75.reuse, R52 ;  /* 0x0000004b42487223 */ /* 0x080fe20000000034 */
[-C--:B------:R-:W-:Y:S01]  /*0d80*/  FFMA R91, R48, R75.reuse, R76 ;  /* 0x0000004b305b7223 */ /* 0x080fe2000000004c */
[C---:B------:R-:W-:Y:S01]  /*0d90*/  FFMA R36, R45.reuse, R75, R36 ;  /* 0x0000004b2d247223 */ /* 0x040fe20000000024 */
[-C--:B----4-:R-:W-:Y:S01]  /*0da0*/  FFMA R75, R94, R86.reuse, R47 ;  /* 0x000000565e4b7223 */ /* 0x090fe2000000002f */
[-C--:B------:R-:W-:Y:S01]  /*0db0*/  FFMA R76, R82, R86.reuse, R113 ;  /* 0x00000056524c7223 */ /* 0x080fe20000000071 */
[-C--:B------:R-:W-:Y:S01]  /*0dc0*/  FFMA R77, R74, R86.reuse, R77 ;  /* 0x000000564a4d7223 */ /* 0x080fe2000000004d */
[-C--:B------:R-:W-:Y:S01]  /*0dd0*/  FFMA R78, R66, R86.reuse, R78 ;  /* 0x00000056424e7223 */ /* 0x080fe2000000004e */
[-C--:B------:R-:W-:Y:S01]  /*0de0*/  FFMA R79, R64, R86.reuse, R79 ;  /* 0x00000056404f7223 */ /* 0x080fe2000000004f */
[-C--:B------:R-:W-:Y:S01]  /*0df0*/  FFMA R80, R56, R86.reuse, R80 ;  /* 0x0000005638507223 */ /* 0x080fe20000000050 */
[CC--:B------:R-:W-:Y:S01]  /*0e00*/  FFMA R81, R48.reuse, R86.reuse, R81 ;  /* 0x0000005630517223 */ /* 0x0c0fe20000000051 */
[C---:B------:R-:W-:Y:S01]  /*0e10*/  FFMA R34, R45.reuse, R86, R84 ;  /* 0x000000562d227223 */ /* 0x040fe20000000054 */
[-C--:B------:R-:W-:Y:S01]  /*0e20*/  FFMA R47, R48, R98.reuse, R32 ;  /* 0x00000062302f7223 */ /* 0x080fe20000000020 */
[----:B------:R-:W2:Y:S01]  /*0e30*/  LDS R46, [R31+UR8+0x1c0] ;  /* 0x0001c0081f2e7984 */ /* 0x000ea20008000800 */
[-C--:B------:R-:W-:Y:S01]  /*0e40*/  FFMA R86, R66, R98.reuse, R43 ;  /* 0x0000006242567223 */ /* 0x080fe2000000002b */
[----:B------:R-:W-:-:S02]  /*0e50*/  FFMA R32, R45, R98, R92 ;  /* 0x000000622d207223 */ /* 0x000fc4000000005c */
[----:B------:R-:W-:Y:S04]  /*0e60*/  LDS R43, [R31+UR8+0x384] ;  /* 0x000384081f2b7984 */ /* 0x000fe80008000800 */
[----:B------:R-:W3:Y:S01]  /*0e70*/  LDS R92, [R6+UR11+0x384] ;  /* 0x0003840b065c7984 */ /* 0x000ee20008000800 */
[-C--:B------:R-:W-:Y:S01]  /*0e80*/  FFMA R84, R82, R98.reuse, R39 ;  /* 0x0000006252547223 */ /* 0x080fe20000000027 */
[-C--:B------:R-:W-:Y:S01]  /*0e90*/  FFMA R83, R94, R98.reuse, R83 ;  /* 0x000000625e537223 */ /* 0x080fe20000000053 */
[-C--:B------:R-:W-:Y:S01]  /*0ea0*/  FFMA R85, R74, R98.reuse, R85 ;  /* 0x000000624a557223 */ /* 0x080fe20000000055 */
[-C--:B------:R-:W-:Y:S01]  /*0eb0*/  FFMA R87, R64, R98.reuse, R87 ;  /* 0x0000006240577223 */ /* 0x080fe20000000057 */
[----:B------:R-:W-:Y:S01]  /*0ec0*/  FFMA R88, R56, R98, R88 ;  /* 0x0000006238587223 */ /* 0x000fe20000000058 */
[----:B------:R-:W4:Y:S01]  /*0ed0*/  LDS R39, [R31+UR8+0x204] ;  /* 0x000204081f277984 */ /* 0x000f220008000800 */
[----:B-1----:R-:W-:-:S03]  /*0ee0*/  FFMA R38, R45, R96, R38 ;  /* 0x000000602d267223 */ /* 0x002fc60000000026 */
[----:B------:R-:W1:Y:S04]  /*0ef0*/  LDS R50, [R6+UR11+0x244] ;  /* 0x0002440b06327984 */ /* 0x000e680008000800 */
[----:B------:R-:W1:Y:S01]  /*0f00*/  LDS R108, [R6+UR11+0x284] ;  /* 0x0002840b066c7984 */ /* 0x000e620008000800 */
[-C--:B0-----:R-:W-:Y:S01]  /*0f10*/  FFMA R112, R82, R33.reuse, R37 ;  /* 0x0000002152707223 */ /* 0x081fe20000000025 */
[-C--:B------:R-:W-:Y:S01]  /*0f20*/  FFMA R98, R56, R33.reuse, R35 ;  /* 0x0000002138627223 */ /* 0x080fe20000000023 */
[-C--:B------:R-:W-:Y:S01]  /*0f30*/  FFMA R111, R94, R33.reuse, R111 ;  /* 0x000000215e6f7223 */ /* 0x080fe2000000006f */
[----:B------:R-:W0:Y:S01]  /*0f40*/  LDS R52, [R6+UR11+0x2c4] ;  /* 0x0002c40b06347984 */ /* 0x000e220008000800 */
[-C--:B------:R-:W-:Y:S01]  /*0f50*/  FFMA R55, R74, R33.reuse, R55 ;  /* 0x000000214a377223 */ /* 0x080fe20000000037 */
[-C--:B------:R-:W-:Y:S01]  /*0f60*/  FFMA R100, R66, R33.reuse, R100 ;  /* 0x0000002142647223 */ /* 0x080fe20000000064 */
[-C--:B------:R-:W-:Y:S01]  /*0f70*/  FFMA R124, R64, R33.reuse, R124 ;  /* 0x00000021407c7223 */ /* 0x080fe2000000007c */
[----:B------:R-:W0:Y:S01]  /*0f80*/  LDS R106, [R6+UR11+0x304] ;  /* 0x0003040b066a7984 */ /* 0x000e220008000800 */
[-C--:B------:R-:W-:Y:S01]  /*0f90*/  FFMA R125, R48, R33.reuse, R125 ;  /* 0x00000021307d7223 */ /* 0x080fe2000000007d */
[----:B------:R-:W-:-:S02]  /*0fa0*/  FFMA R42, R45, R33, R42 ;  /* 0x000000212d2a7223 */ /* 0x000fc4000000002a */
[----:B------:R-:W0:Y:S04]  /*0fb0*/  LDS R54, [R6+UR11+0x344] ;  /* 0x0003440b06367984 */ /* 0x000e280008000800 */
[----:B------:R-:W0:Y:S01]  /*0fc0*/  LDS R37, [R31+UR8+0x244] ;  /* 0x000244081f257984 */ /* 0x000e220008000800 */
[----:B--2---:R-:W-:-:S03]  /*0fd0*/  FFMA R45, R45, R46, R40 ;  /* 0x0000002e2d2d7223 */ /* 0x004fc60000000028 */
[----:B------:R-:W2:Y:S04]  /*0fe0*/  LDS R35, [R31+UR8+0x284] ;  /* 0x000284081f237984 */ /* 0x000ea80008000800 */
[----:B------:R-:W2:Y:S01]  /*0ff0*/  LDS R113, [R6+UR11+0x3c4] ;  /* 0x0003c40b06717984 */ /* 0x000ea20008000800 */
[----:B---3--:R-:W-:-:S03]  /*1000*/  FFMA R40, R92, R43, R41 ;  /* 0x0000002b5c287223 */ /* 0x008fc60000000029 */
[----:B------:R-:W3:Y:S04]  /*1010*/  LDS R33, [R31+UR8+0x2c4] ;  /* 0x0002c4081f217984 */ /* 0x000ee80008000800 */
[----:B------:R-:W3:Y:S01]  /*1020*/  LDS R41, [R31+UR8+0x304] ;  /* 0x000304081f297984 */ /* 0x000ee20008000800 */
[C---:B------:R-:W-:Y:S01]  /*1030*/  FFMA R49, R48.reuse, R96, R49 ;  /* 0x0000006030317223 */ /* 0x040fe20000000031 */
[----:B------:R-:W-:Y:S01]  /*1040*/  FFMA R63, R48, R46, R63 ;  /* 0x0000002e303f7223 */ /* 0x000fe2000000003f */
[-C--:B------:R-:W-:Y:S01]  /*1050*/  FFMA R93, R94, R96.reuse, R93 ;  /* 0x000000605e5d7223 */ /* 0x080fe2000000005d */
[-C--:B------:R-:W-:Y:S01]  /*1060*/  FFMA R119, R82, R96.reuse, R119 ;  /* 0x0000006052777223 */ /* 0x080fe20000000077 */
[-C--:B------:R-:W-:Y:S01]  /*1070*/  FFMA R117, R74, R96.reuse, R117 ;  /* 0x000000604a757223 */ /* 0x080fe20000000075 */
[-C--:B------:R-:W-:Y:S01]  /*1080*/  FFMA R103, R66, R96.reuse, R103 ;  /* 0x0000006042677223 */ /* 0x080fe20000000067 */
[-C--:B------:R-:W-:Y:S01]  /*1090*/  FFMA R53, R64, R96.reuse, R53 ;  /* 0x0000006040357223 */ /* 0x080fe20000000035 */
[----:B------:R-:W-:Y:S01]  /*10a0*/  FFMA R51, R56, R96, R51 ;  /* 0x0000006038337223 */ /* 0x000fe20000000033 */
[-C--:B----4-:R-:W-:Y:S01]  /*10b0*/  FFMA R48, R92, R39.reuse, R91 ;  /* 0x000000275c307223 */ /* 0x090fe2000000005b */
[-C--:B------:R-:W-:Y:S01]  /*10c0*/  FFMA R89, R66, R46.reuse, R89 ;  /* 0x0000002e42597223 */ /* 0x080fe20000000059 */
[----:B------:R-:W4:Y:S01]  /*10d0*/  LDS R91, [R31+UR8+0x344] ;  /* 0x000344081f5b7984 */ /* 0x000f220008000800 */
[-C--:B------:R-:W-:Y:S01]  /*10e0*/  FFMA R67, R110, R39.reuse, R67 ;  /* 0x000000276e437223 */ /* 0x080fe20000000043 */
[-C--:B-1----:R-:W-:Y:S01]  /*10f0*/  FFMA R68, R50, R39.reuse, R68 ;  /* 0x0000002732447223 */ /* 0x082fe20000000044 */
[-C--:B------:R-:W-:Y:S01]  /*1100*/  FFMA R71, R108, R39.reuse, R71 ;  /* 0x000000276c477223 */ /* 0x080fe20000000047 */
[-C--:B0-----:R-:W-:Y:S01]  /*1110*/  FFMA R72, R52, R39.reuse, R72 ;  /* 0x0000002734487223 */ /* 0x081fe20000000048 */
[-C--:B------:R-:W-:Y:S01]  /*1120*/  FFMA R69, R106, R39.reuse, R69 ;  /* 0x000000276a457223 */ /* 0x080fe20000000045 */
[-C--:B------:R-:W-:Y:S01]  /*1130*/  FFMA R99, R94, R46.reuse, R99 ;  /* 0x0000002e5e637223 */ /* 0x080fe20000000063 */
[----:B------:R-:W-:Y:S01]  /*1140*/  LDS R104, [R31+UR8+0x4c8] ;  /* 0x0004c8081f687984 */ /* 0x000fe20008000800 */
[----:B------:R-:W-:Y:S01]  /*1150*/  FFMA R70, R54, R39, R70 ;  /* 0x0000002736467223 */ /* 0x000fe20000000046 */
[-C--:B------:R-:W-:Y:S01]  /*1160*/  FFMA R75, R110, R37.reuse, R75 ;  /* 0x000000256e4b7223 */ /* 0x080fe2000000004b */
[-C--:B------:R-:W-:Y:S01]  /*1170*/  FFMA R76, R50, R37.reuse, R76 ;  /* 0x00000025324c7223 */ /* 0x080fe2000000004c */
[-C--:B------:R-:W-:Y:S01]  /*1180*/  FFMA R77, R108, R37.reuse, R77 ;  /* 0x000000256c4d7223 */ /* 0x080fe2000000004d */
[-C--:B------:R-:W-:Y:S01]  /*1190*/  FFMA R78, R52, R37.reuse, R78 ;  /* 0x00000025344e7223 */ /* 0x080fe2000000004e */
[-C--:B------:R-:W-:Y:S01]  /*11a0*/  FFMA R79, R106, R37.reuse, R79 ;  /* 0x000000256a4f7223 */ /* 0x080fe2000000004f */
[-C--:B------:R-:W-:Y:S01]  /*11b0*/  FFMA R80, R54, R37.reuse, R80 ;  /* 0x0000002536507223 */ /* 0x080fe20000000050 */
[----:B------:R-:W-:Y:S01]  /*11c0*/  FFMA R81, R92, R37, R81 ;  /* 0x000000255c517223 */ /* 0x000fe20000000051 */
[-C--:B--2---:R-:W-:Y:S01]  /*11d0*/  FFMA R83, R110, R35.reuse, R83 ;  /* 0x000000236e537223 */ /* 0x084fe20000000053 */
[-C--:B------:R-:W-:Y:S01]  /*11e0*/  FFMA R84, R50, R35.reuse, R84 ;  /* 0x0000002332547223 */ /* 0x080fe20000000054 */
[-C--:B------:R-:W-:Y:S01]  /*11f0*/  FFMA R85, R108, R35.reuse, R85 ;  /* 0x000000236c557223 */ /* 0x080fe20000000055 */
[-C--:B------:R-:W-:Y:S01]  /*1200*/  FFMA R86, R52, R35.reuse, R86 ;  /* 0x0000002334567223 */ /* 0x080fe20000000056 */
[-C--:B------:R-:W-:Y:S01]  /*1210*/  FFMA R87, R106, R35.reuse, R87 ;  /* 0x000000236a577223 */ /* 0x080fe20000000057 */
[-C--:B------:R-:W-:Y:S01]  /*1220*/  FFMA R88, R54, R35.reuse, R88 ;  /* 0x0000002336587223 */ /* 0x080fe20000000058 */
[----:B------:R-:W-:Y:S01]  /*1230*/  FFMA R66, R92, R35, R47 ;  /* 0x000000235c427223 */ /* 0x000fe2000000002f */
[C---:B------:R-:W-:Y:S01]  /*1240*/  FFMA R39, R113.reuse, R39, R36 ;  /* 0x0000002771277223 */ /* 0x040fe20000000024 */
[C---:B------:R-:W-:Y:S01]  /*1250*/  FFMA R37, R113.reuse, R37, R34 ;  /* 0x0000002571257223 */ /* 0x040fe20000000022 */
[C---:B------:R-:W-:Y:S01]  /*1260*/  FFMA R35, R113.reuse, R35, R32 ;  /* 0x0000002371237223 */ /* 0x040fe20000000020 */
[-C--:B---3--:R-:W-:Y:S01]  /*1270*/  FFMA R93, R110, R33.reuse, R93 ;  /* 0x000000216e5d7223 */ /* 0x088fe2000000005d */
[-C--:B------:R-:W-:Y:S01]  /*1280*/  FFMA R94, R50, R33.reuse, R119 ;  /* 0x00000021325e7223 */ /* 0x080fe20000000077 */
[-C--:B------:R-:W-:Y:S01]  /*1290*/  FFMA R36, R108, R33.reuse, R117 ;  /* 0x000000216c247223 */ /* 0x080fe20000000075 */
[-C--:B------:R-:W-:Y:S01]  /*12a0*/  FFMA R96, R52, R33.reuse, R103 ;  /* 0x0000002134607223 */ /* 0x080fe20000000067 */
[-C--:B------:R-:W-:Y:S01]  /*12b0*/  FFMA R34, R106, R33.reuse, R53 ;  /* 0x000000216a227223 */ /* 0x080fe20000000035 */
[-C--:B------:R-:W-:Y:S01]  /*12c0*/  FFMA R102, R54, R33.reuse, R51 ;  /* 0x0000002136667223 */ /* 0x080fe20000000033 */
[-C--:B------:R-:W-:Y:S01]  /*12d0*/  FFMA R32, R92, R33.reuse, R49 ;  /* 0x000000215c207223 */ /* 0x080fe20000000031 */
[----:B------:R-:W-:Y:S01]  /*12e0*/  FFMA R33, R113, R33, R38 ;  /* 0x0000002171217223 */ /* 0x000fe20000000026 */
[-C--:B------:R-:W-:Y:S01]  /*12f0*/  FFMA R73, R64, R46.reuse, R73 ;  /* 0x0000002e40497223 */ /* 0x080fe20000000049 */
[----:B------:R-:W0:Y:S01]  /*1300*/  LDS R47, [R31+UR8+0x3c4] ;  /* 0x0003c4081f2f7984 */ /* 0x000e220008000800 */
[----:B------:R-:W-:Y:S01]  /*1310*/  FFMA R38, R108, R41, R55 ;  /* 0x000000296c267223 */ /* 0x000fe20000000037 */
[----:B------:R-:W-:-:S02]  /*1320*/  FFMA R95, R74, R46, R95 ;  /* 0x0000002e4a5f7223 */ /* 0x000fc4000000005f */
[----:B------:R-:W-:Y:S04]  /*1330*/  LDS R64, [R31+UR8+0x588] ;  /* 0x000588081f407984 */ /* 0x000fe80008000800 */
[----:B------:R-:W1:Y:S04]  /*1340*/  LDS R55, [R6+UR11+0x588] ;  /* 0x0005880b06377984 */ /* 0x000e680008000800 */
[----:B------:R-:W2:Y:S01]  /*1350*/  LDS R74, [R31+UR8+0x408] ;  /* 0x000408081f4a7984 */ /* 0x000ea20008000800 */
[-C--:B------:R-:W-:Y:S01]  /*1360*/  FFMA R57, R110, R43.reuse, R57 ;  /* 0x0000002b6e397223 */ /* 0x080fe20000000039 */
[-C--:B------:R-:W-:Y:S01]  /*1370*/  FFMA R58, R50, R43.reuse, R58 ;  /* 0x0000002b323a7223 */ /* 0x080fe2000000003a */
[-C--:B------:R-:W-:Y:S01]  /*1380*/  FFMA R59, R108, R43.reuse, R59 ;  /* 0x0000002b6c3b7223 */ /* 0x080fe2000000003b */
[-C--:B------:R-:W-:Y:S01]  /*1390*/  FFMA R60, R52, R43.reuse, R60 ;  /* 0x0000002b343c7223 */ /* 0x080fe2000000003c */
[-C--:B------:R-:W-:Y:S01]  /*13a0*/  FFMA R61, R106, R43.reuse, R61 ;  /* 0x0000002b6a3d7223 */ /* 0x080fe2000000003d */
[----:B------:R-:W-:Y:S01]  /*13b0*/  FFMA R62, R54, R43, R62 ;  /* 0x0000002b363e7223 */ /* 0x000fe2000000003e */
[-C--:B------:R-:W-:Y:S01]  /*13c0*/  FFMA R111, R110, R41.reuse, R111 ;  /* 0x000000296e6f7223 */ /* 0x080fe2000000006f */
[-C--:B------:R-:W-:Y:S01]  /*13d0*/  FFMA R112, R50, R41.reuse, R112 ;  /* 0x0000002932707223 */ /* 0x080fe20000000070 */
[-C--:B------:R-:W-:Y:S01]  /*13e0*/  FFMA R100, R52, R41.reuse, R100 ;  /* 0x0000002934647223 */ /* 0x080fe20000000064 */
[-C--:B------:R-:W-:Y:S01]  /*13f0*/  FFMA R124, R106, R41.reuse, R124 ;  /* 0x000000296a7c7223 */ /* 0x080fe2000000007c */
[-C--:B------:R-:W-:Y:S01]  /*1400*/  FFMA R98, R54, R41.reuse, R98 ;  /* 0x0000002936627223 */ /* 0x080fe20000000062 */
[----:B------:R-:W-:Y:S01]  /*1410*/  FFMA R122, R92, R41, R125 ;  /* 0x000000295c7a7223 */ /* 0x000fe2000000007d */
[-C--:B------:R-:W-:Y:S01]  /*1420*/  FFMA R97, R82, R46.reuse, R97 ;  /* 0x0000002e52617223 */ /* 0x080fe20000000061 */
[----:B------:R-:W-:Y:S01]  /*1430*/  FFMA R65, R56, R46, R65 ;  /* 0x0000002e38417223 */ /* 0x000fe20000000041 */
[C---:B------:R-:W-:Y:S01]  /*1440*/  FFMA R43, R113.reuse, R43, R44 ;  /* 0x0000002b712b7223 */ /* 0x040fe2000000002c */
        /* <DEDUP_REMOVED lines=8> */
[----:B------:R-:W-:Y:S01]  /*14d0*/  FFMA R91, R113, R91, R90 ;  /* 0x0000005b715b7223 */ /* 0x000fe2000000005a */
[----:B------:R-:W-:Y:S04]  /*14e0*/  LDS R49, [R6+UR11+0x408] ;  /* 0x0004080b06317984 */ /* 0x000fe80008000800 */
[----:B------:R-:W3:Y:S01]  /*14f0*/  LDS R90, [R31+UR8+0x488] ;  /* 0x000488081f5a7984 */ /* 0x000ee20008000800 */
[----:B0-----:R-:W-:-:S03]  /*1500*/  FFMA R92, R92, R47, R63 ;  /* 0x0000002f5c5c7223 */ /* 0x001fc6000000003f */
[----:B------:R-:W0:Y:S04]  /*1510*/  LDS R119, [R6+UR11+0x448] ;  /* 0x0004480b06777984 */ /* 0x000e280008000800 */
[----:B------:R-:W4:Y:S01]  /*1520*/  LDS R51, [R6+UR11+0x488] ;  /* 0x0004880b06337984 */ /* 0x000f220008000800 */
[----:B-1----:R-:W-:-:S03]  /*1530*/  FFMA R63, R55, R64, R40 ;  /* 0x00000040373f7223 */ /* 0x002fc60000000028 */
[----:B------:R-:W1:Y:S04]  /*1540*/  LDS R103, [R6+UR11+0x4c8] ;  /* 0x0004c80b06677984 */ /* 0x000e680008000800 */
[----:B------:R-:W1:Y:S04]  /*1550*/  LDS R53, [R6+UR11+0x508] ;  /* 0x0005080b06357984 */ /* 0x000e680008000800 */
[----:B------:R-:W1:Y:S04]  /*1560*/  LDS R117, [R6+UR11+0x548] ;  /* 0x0005480b06757984 */ /* 0x000e680008000800 */
[----:B------:R-:W1:Y:S01]  /*1570*/  LDS R56, [R6+UR11+0x5c8] ;  /* 0x0005c80b06387984 */ /* 0x000e620008000800 */
[----:B--2---:R-:W-:-:S03]  /*1580*/  FFMA R109, R55, R74, R48 ;  /* 0x0000004a376d7223 */ /* 0x004fc60000000030 */
[----:B------:R-:W2:Y:S04]  /*1590*/  LDS R82, [R31+UR8+0x448] ;  /* 0x000448081f527984 */ /* 0x000ea80008000800 */
[----:B------:R-:W2:Y:S04]  /*15a0*/  LDS R40, [R31+UR8+0x508] ;  /* 0x000508081f287984 */ /* 0x000ea80008000800 */
[----:B------:R-:W2:Y:S01]  /*15b0*/  LDS R48, [R31+UR8+0x548] ;  /* 0x000548081f307984 */ /* 0x000ea20008000800 */
[-C--:B------:R-:W-:Y:S01]  /*15c0*/  FFMA R52, R52, R47.reuse, R89 ;  /* 0x0000002f34347223 */ /* 0x080fe20000000059 */
[-C--:B------:R-:W-:Y:S01]  /*15d0*/  FFMA R50, R50, R47.reuse, R97 ;  /* 0x0000002f32327223 */ /* 0x080fe20000000061 */
[-C--:B------:R-:W-:Y:S01]  /*15e0*/  FFMA R108, R108, R47.reuse, R95 ;  /* 0x0000002f6c6c7223 */ /* 0x080fe2000000005f */
[----:B---3--:R-:W-:Y:S01]  /*15f0*/  FFMA R89, R55, R90, R66 ;  /* 0x0000005a37597223 */ /* 0x008fe20000000042 */
[----:B------:R-:W-:Y:S01]  /*1600*/  FFMA R106, R106, R47, R73 ;  /* 0x0000002f6a6a7223 */ /* 0x000fe20000000049 */
[----:B------:R-:W3:Y:S01]  /*1610*/  LDS R66, [R31+UR8+0x5c8] ;  /* 0x0005c8081f427984 */ /* 0x000ee20008000800 */
[-C--:B------:R-:W-:Y:S01]  /*1620*/  FFMA R93, R49, R104.reuse, R93 ;  /* 0x00000068315d7223 */ /* 0x080fe2000000005d */
[-C--:B0-----:R-:W-:Y:S01]  /*1630*/  FFMA R94, R119, R104.reuse, R94 ;  /* 0x00000068775e7223 */ /* 0x081fe2000000005e */
[-C--:B------:R-:W-:Y:S01]  /*1640*/  FFMA R105, R55, R104.reuse, R32 ;  /* 0x0000006837697223 */ /* 0x080fe20000000020 */
[----:B------:R-:W-:Y:S01]  /*1650*/  LDS R73, [R31+UR8+0x60c] ;  /* 0x00060c081f497984 */ /* 0x000fe20008000800 */
[----:B----4-:R-:W-:-:S03]  /*1660*/  FFMA R95, R51, R104, R36 ;  /* 0x00000068335f7223 */ /* 0x010fc60000000024 */
[----:B------:R-:W0:Y:S01]  /*1670*/  LDS R32, [R6+UR11+0x60c] ;  /* 0x00060c0b06207984 */ /* 0x000e220008000800 */
[-C--:B-1----:R-:W-:Y:S01]  /*1680*/  FFMA R96, R103, R104.reuse, R96 ;  /* 0x0000006867607223 */ /* 0x082fe20000000060 */
[-C--:B------:R-:W-:Y:S02]  /*1690*/  FFMA R110, R110, R47.reuse, R99 ;  /* 0x0000002f6e6e7223 */ /* 0x080fe40000000063 */
[----:B------:R-:W-:Y:S01]  /*16a0*/  LDS R36, [R6+UR11+0x70c] ;  /* 0x00070c0b06247984 */ /* 0x000fe20008000800 */
[----:B------:R-:W-:Y:S01]  /*16b0*/  FFMA R97, R53, R104, R34 ;  /* 0x0000006835617223 */ /* 0x000fe20000000022 */
[-C--:B------:R-:W-:Y:S01]  /*16c0*/  FFMA R57, R49, R64.reuse, R57 ;  /* 0x0000004031397223 */ /* 0x080fe20000000039 */
[-C--:B------:R-:W-:Y:S01]  /*16d0*/  FFMA R58, R119, R64.reuse, R58 ;  /* 0x00000040773a7223 */ /* 0x080fe2000000003a */
[----:B------:R-:W-:Y:S01]  /*16e0*/  FFMA R59, R51, R64, R59 ;  /* 0x00000040333b7223 */ /* 0x000fe2000000003b */
[----:B------:R-:W-:Y:S01]  /*16f0*/  FFMA R102, R117, R104, R102 ;  /* 0x0000006875667223 */ /* 0x000fe20000000066 */
[-C--:B------:R-:W-:Y:S01]  /*1700*/  FFMA R60, R103, R64.reuse, R60 ;  /* 0x00000040673c7223 */ /* 0x080fe2000000003c */
[-C--:B------:R-:W-:Y:S01]  /*1710*/  FFMA R61, R53, R64.reuse, R61 ;  /* 0x00000040353d7223 */ /* 0x080fe2000000003d */
[----:B------:R-:W-:Y:S01]  /*1720*/  FFMA R62, R117, R64, R62 ;  /* 0x00000040753e7223 */ /* 0x000fe2000000003e */
[C---:B------:R-:W-:Y:S01]  /*1730*/  FFMA R104, R56.reuse, R104, R33 ;  /* 0x0000006838687223 */ /* 0x040fe20000000021 */
[C---:B------:R-:W-:Y:S01]  /*1740*/  FFMA R83, R49.reuse, R90, R83 ;  /* 0x0000005a31537223 */ /* 0x040fe20000000053 */
[----:B------:R-:W1:Y:S01]  /*1750*/  LDS R33, [R6+UR11+0x64c] ;  /* 0x00064c0b06217984 */ /* 0x000e620008000800 */
[-C--:B--2---:R-:W-:Y:S01]  /*1760*/  FFMA R75, R49, R82.reuse, R75 ;  /* 0x00000052314b7223 */ /* 0x084fe2000000004b */
        /* <DEDUP_REMOVED lines=11> */
[----:B------:R-:W-:Y:S01]  /*1820*/  FFMA R88, R117, R90, R88 ;  /* 0x0000005a75587223 */ /* 0x000fe20000000058 */
[----:B------:R-:W2:Y:S01]  /*1830*/  LDS R37, [R6+UR11+0x74c] ;  /* 0x00074c0b06257984 */ /* 0x000ea20008000800 */
        /* <DEDUP_REMOVED lines=11> */
[----:B------:R-:W4:Y:S01]  /*18f0*/  LDS R34, [R6+UR11+0x68c] ;  /* 0x00068c0b06227984 */ /* 0x000f220008000800 */
[C---:B------:R-:W-:Y:S01]  /*1900*/  FFMA R40, R56.reuse, R40, R41 ;  /* 0x0000002838287223 */ /* 0x040fe20000000029 */
[-C--:B------:R-:W-:Y:S01]  /*1910*/  FFMA R67, R49, R74.reuse, R67 ;  /* 0x0000004a31437223 */ /* 0x080fe20000000043 */
[-C--:B------:R-:W-:Y:S01]  /*1920*/  FFMA R68, R119, R74.reuse, R68 ;  /* 0x0000004a77447223 */ /* 0x080fe20000000044 */
[-C--:B------:R-:W-:Y:S01]  /*1930*/  FFMA R69, R53, R74.reuse, R69 ;  /* 0x0000004a35457223 */ /* 0x080fe20000000045 */
[-C--:B------:R-:W-:Y:S01]  /*1940*/  FFMA R70, R117, R74.reuse, R70 ;  /* 0x0000004a75467223 */ /* 0x080fe20000000046 */
[-C--:B------:R-:W-:Y:S01]  /*1950*/  FFMA R71, R51, R74.reuse, R71 ;  /* 0x0000004a33477223 */ /* 0x080fe20000000047 */
[----:B------:R-:W-:Y:S01]  /*1960*/  FFMA R72, R103, R74, R72 ;  /* 0x0000004a67487223 */ /* 0x000fe20000000048 */
[----:B------:R-:W4:Y:S01]  /*1970*/  LDS R35, [R6+UR11+0x6cc] ;  /* 0x0006cc0b06237984 */ /* 0x000f220008000800 */
[-C--:B------:R-:W-:Y:S01]  /*1980*/  FFMA R41, R49, R48.reuse, R120 ;  /* 0x0000003031297223 */ /* 0x080fe20000000078 */
[-C--:B------:R-:W-:Y:S01]  /*1990*/  FFMA R42, R119, R48.reuse, R42 ;  /* 0x00000030772a7223 */ /* 0x080fe2000000002a */
[-C--:B------:R-:W-:Y:S01]  /*19a0*/  FFMA R43, R51, R48.reuse, R118 ;  /* 0x00000030332b7223 */ /* 0x080fe20000000076 */
[-C--:B------:R-:W-:Y:S01]  /*19b0*/  FFMA R44, R103, R48.reuse, R44 ;  /* 0x00000030672c7223 */ /* 0x080fe2000000002c */
[-C--:B------:R-:W-:Y:S01]  /*19c0*/  FFMA R45, R53, R48.reuse, R116 ;  /* 0x00000030352d7223 */ /* 0x080fe20000000074 */
[-C--:B------:R-:W-:Y:S01]  /*19d0*/  FFMA R46, R117, R48.reuse, R46 ;  /* 0x00000030752e7223 */ /* 0x080fe2000000002e */
[----:B------:R-:W-:Y:S01]  /*19e0*/  FFMA R47, R55, R48, R114 ;  /* 0x00000030372f7223 */ /* 0x000fe20000000072 */
[C---:B------:R-:W-:Y:S01]  /*19f0*/  FFMA R74, R56.reuse, R74, R39 ;  /* 0x0000004a384a7223 */ /* 0x040fe20000000027 */
[----:B------:R-:W4:Y:S01]  /*1a00*/  LDS R38, [R6+UR11+0x78c] ;  /* 0x00078c0b06267984 */ /* 0x000f220008000800 */
[----:B------:R-:W-:-:S03]  /*1a10*/  FFMA R48, R56, R48, R91 ;  /* 0x0000003038307223 */ /* 0x000fc6000000005b */
[----:B------:R-:W4:Y:S04]  /*1a20*/  LDS R65, [R31+UR8+0x78c] ;  /* 0x00078c081f417984 */ /* 0x000f280008000800 */
[----:B------:R-:W4:Y:S04]  /*1a30*/  LDS R39, [R6+UR11+0x7cc] ;  /* 0x0007cc0b06277984 */ /* 0x000f280008000800 */
[----:B------:R-:W4:Y:S01]  /*1a40*/  LDS R91, [R31+UR8+0x68c] ;  /* 0x00068c081f5b7984 */ /* 0x000f220008000800 */
        /* <DEDUP_REMOVED lines=8> */
[-C--:B0-----:R-:W-:Y:S01]  /*1ad0*/  FFMA R66, R32, R73.reuse, R67 ;  /* 0x0000004920427223 */ /* 0x081fe20000000043 */
[----:B------:R-:W0:Y:S01]  /*1ae0*/  LDS R103, [R31+UR8+0x6cc] ;  /* 0x0006cc081f677984 */ /* 0x000e220008000800 */
[-C--:B-1----:R-:W-:Y:S01]  /*1af0*/  FFMA R67, R33, R73.reuse, R68 ;  /* 0x0000004921437223 */ /* 0x082fe20000000044 */
[-C--:B------:R-:W-:Y:S01]  /*1b00*/  FFMA R68, R36, R73.reuse, R69 ;  /* 0x0000004924447223 */ /* 0x080fe20000000045 */
[-C--:B--2---:R-:W-:Y:S01]  /*1b10*/  FFMA R69, R37, R73.reuse, R70 ;  /* 0x0000004925457223 */ /* 0x084fe20000000046 */
[-C--:B----4-:R-:W-:Y:S01]  /*1b20*/  FFMA R70, R34, R73.reuse, R71 ;  /* 0x0000004922467223 */ /* 0x090fe20000000047 */
[----:B------:R-:W1:Y:S01]  /*1b30*/  LDS R107, [R31+UR8+0x64c] ;  /* 0x00064c081f6b7984 */ /* 0x000e620008000800 */
[----:B------:R-:W-:-:S03]  /*1b40*/  FFMA R71, R35, R73, R72 ;  /* 0x0000004923477223 */ /* 0x000fc60000000048 */
[----:B------:R-:W-:Y:S04]  /*1b50*/  LDS R106, [R6+UR11+0x810] ;  /* 0x0008100b066a7984 */ /* 0x000fe80008000800 */
[----:B------:R-:W-:Y:S01]  /*1b60*/  LDS R110, [R31+UR8+0x990] ;  /* 0x000990081f6e7984 */ /* 0x000fe20008000800 */
[----:B------:R-:W-:-:S03]  /*1b70*/  FFMA R72, R38, R73, R109 ;  /* 0x0000004926487223 */ /* 0x000fc6000000006d */
[----:B------:R-:W-:Y:S01]  /*1b80*/  LDS R108, [R6+UR11+0x890] ;  /* 0x0008900b066c7984 */ /* 0x000fe20008000800 */
[-C--:B------:R-:W-:Y:S01]  /*1b90*/  FFMA R57, R32, R65.reuse, R57 ;  /* 0x0000004120397223 */ /* 0x080fe20000000039 */
[-C--:B------:R-:W-:Y:S01]  /*1ba0*/  FFMA R58, R33, R65.reuse, R58 ;  /* 0x00000041213a7223 */ /* 0x080fe2000000003a */
[-C--:B------:R-:W-:Y:S01]  /*1bb0*/  FFMA R59, R34, R65.reuse, R59 ;  /* 0x00000041223b7223 */ /* 0x080fe2000000003b */
[-C--:B------:R-:W-:Y:S01]  /*1bc0*/  FFMA R60, R35, R65.reuse, R60 ;  /* 0x00000041233c7223 */ /* 0x080fe2000000003c */
[-C--:B------:R-:W-:Y:S01]  /*1bd0*/  FFMA R61, R36, R65.reuse, R61 ;  /* 0x00000041243d7223 */ /* 0x080fe2000000003d */
[-C--:B------:R-:W-:Y:S01]  /*1be0*/  FFMA R62, R37, R65.reuse, R62 ;  /* 0x00000041253e7223 */ /* 0x080fe2000000003e */
[-C--:B------:R-:W-:Y:S01]  /*1bf0*/  FFMA R63, R38, R65.reuse, R63 ;  /* 0x00000041263f7223 */ /* 0x080fe2000000003f */
[C---:B------:R-:W-:Y:S01]  /*1c00*/  FFMA R64, R39.reuse, R65, R64 ;  /* 0x0000004127407223 */ /* 0x040fe20000000040 */
[----:B------:R-:W-:Y:S01]  /*1c10*/  FFMA R73, R39, R73, R74 ;  /* 0x0000004927497223 */ /* 0x000fe2000000004a */
[-C--:B------:R-:W-:Y:S01]  /*1c20*/  FFMA R83, R32, R91.reuse, R83 ;  /* 0x0000005b20537223 */ /* 0x080fe20000000053 */
[-C--:B------:R-:W-:Y:S01]  /*1c30*/  FFMA R84, R33, R91.reuse, R84 ;  /* 0x0000005b21547223 */ /* 0x080fe20000000054 */
[-C--:B------:R-:W-:Y:S01]  /*1c40*/  FFMA R85, R34, R91.reuse, R85 ;  /* 0x0000005b22557223 */ /* 0x080fe20000000055 */
[-C--:B------:R-:W-:Y:S01]  /*1c50*/  FFMA R86, R35, R91.reuse, R86 ;  /* 0x0000005b23567223 */ /* 0x080fe20000000056 */
[-C--:B------:R-:W-:Y:S01]  /*1c60*/  FFMA R87, R36, R91.reuse, R87 ;  /* 0x0000005b24577223 */ /* 0x080fe20000000057 */
[-C--:B------:R-:W-:Y:S01]  /*1c70*/  FFMA R88, R37, R91.reuse, R88 ;  /* 0x0000005b25587223 */ /* 0x080fe20000000058 */
[-C--:B------:R-:W-:Y:S01]  /*1c80*/  FFMA R89, R38, R91.reuse, R89 ;  /* 0x0000005b26597223 */ /* 0x080fe20000000059 */
[----:B------:R-:W-:Y:S01]  /*1c90*/  FFMA R90, R39, R91, R90 ;  /* 0x0000005b275a7223 */ /* 0x000fe2000000005a */
[----:B------:R-:W2:Y:S04]  /*1ca0*/  LDS R65, [R31+UR8+0x70c] ;  /* 0x00070c081f417984 */ /* 0x000ea80008000800 */
[----:B------:R-:W3:Y:S04]  /*1cb0*/  LDS R74, [R31+UR8+0x74c] ;  /* 0x00074c081f4a7984 */ /* 0x000ee80008000800 */
[----:B------:R-:W4:Y:S01]  /*1cc0*/  LDS R91, [R31+UR8+0x7cc] ;  /* 0x0007cc081f5b7984 */ /* 0x000f220008000800 */
[-C--:B0-----:R-:W-:Y:S01]  /*1cd0*/  FFMA R92, R32, R103.reuse, R93 ;  /* 0x00000067205c7223 */ /* 0x081fe2000000005d */
[-C--:B------:R-:W-:Y:S01]  /*1ce0*/  FFMA R93, R33, R103.reuse, R94 ;  /* 0x00000067215d7223 */ /* 0x080fe2000000005e */
[-C--:B------:R-:W-:Y:S01]  /*1cf0*/  FFMA R94, R34, R103.reuse, R95 ;  /* 0x00000067225e7223 */ /* 0x080fe2000000005f */
[-C--:B------:R-:W-:Y:S01]  /*1d00*/  FFMA R95, R35, R103.reuse, R96 ;  /* 0x00000067235f7223 */ /* 0x080fe20000000060 */
[-C--:B------:R-:W-:Y:S01]  /*1d10*/  FFMA R96, R36, R103.reuse, R97 ;  /* 0x0000006724607223 */ /* 0x080fe20000000061 */
[-C--:B------:R-:W-:Y:S01]  /*1d20*/  FFMA R97, R37, R103.reuse, R102 ;  /* 0x0000006725617223 */ /* 0x080fe20000000066 */
[----:B------:R-:W-:Y:S01]  /*1d30*/  FFMA R102, R38, R103, R105 ;  /* 0x0000006726667223 */ /* 0x000fe20000000069 */
[-C--:B-1----:R-:W-:Y:S01]  /*1d40*/  FFMA R75, R32, R107.reuse, R75 ;  /* 0x0000006b204b7223 */ /* 0x082fe2000000004b */
        /* <DEDUP_REMOVED lines=8> */
[----:B------:R-:W0:Y:S04]  /*1dd0*/  LDS R109, [R6+UR11+0x850] ;  /* 0x0008500b066d7984 */ /* 0x000e280008000800 */
[----:B------:R-:W1:Y:S04]  /*1de0*/  LDS R107, [R6+UR11+0x8d0] ;  /* 0x0008d00b066b7984 */ /* 0x000e680008000800 */
[----:B------:R-:W1:Y:S04]  /*1df0*/  LDS R104, [R6+UR11+0x910] ;  /* 0x0009100b06687984 */ /* 0x000e680008000800 */
        /* <DEDUP_REMOVED lines=9> */
[CC--:B---3--:R-:W-:Y:S01]  /*1e90*/  FFMA R41, R32.reuse, R74.reuse, R41 ;  /* 0x0000004a20297223 */ /* 0x0c8fe20000000029 */
[-C--:B----4-:R-:W-:Y:S01]  /*1ea0*/  FFMA R49, R32, R91.reuse, R49 ;  /* 0x0000005b20317223 */ /* 0x090fe20000000031 */
[----:B------:R-:W2:Y:S01]  /*1eb0*/  LDS R116, [R6+UR11+0x990] ;  /* 0x0009900b06747984 */ /* 0x000ea20008000800 */
[C---:B------:R-:W-:Y:S01]  /*1ec0*/  FFMA R42, R33.reuse, R74, R42 ;  /* 0x0000004a212a7223 */ /* 0x040fe2000000002a */
[----:B------:R-:W-:-:S02]  /*1ed0*/  FFMA R50, R33, R91, R50 ;  /* 0x0000005b21327223 */ /* 0x000fc40000000032 */
[----:B------:R-:W3:Y:S04]  /*1ee0*/  LDS R113, [R6+UR11+0x9d0] ;  /* 0x0009d00b06717984 */ /* 0x000ee80008000800 */
[----:B------:R-:W4:Y:S04]  /*1ef0*/  LDS R65, [R31+UR8+0x850] ;  /* 0x000850081f417984 */ /* 0x000f280008000800 */
[----:B------:R-:W4:Y:S04]  /*1f00*/  LDS R32, [R31+UR8+0x8d0] ;  /* 0x0008d0081f207984 */ /* 0x000f280008000800 */
[----:B------:R-:W4:Y:S01]  /*1f10*/  LDS R33, [R31+UR8+0x910] ;  /* 0x000910081f217984 */ /* 0x000f220008000800 */
[----:B------:R-:W-:-:S03]  /*1f20*/  FFMA R43, R34, R74, R43 ;  /* 0x0000004a222b7223 */ /* 0x000fc6000000002b */
[----:B------:R-:W4:Y:S01]  /*1f30*/  LDS R114, [R31+UR8+0x810] ;  /* 0x000810081f727984 */ /* 0x000f220008000800 */
        /* <DEDUP_REMOVED lines=12> */
[-C--:B0-----:R-:W-:Y:S01]  /*2000*/  FFMA R58, R109, R110.reuse, R58 ;  /* 0x0000006e6d3a7223 */ /* 0x081fe2000000003a */
[-C--:B------:R-:W-:Y:S01]  /*2010*/  FFMA R59, R108, R110.reuse, R59 ;  /* 0x0000006e6c3b7223 */ /* 0x080fe2000000003b */
[-C--:B-1----:R-:W-:Y:S01]  /*2020*/  FFMA R60, R107, R110.reuse, R60 ;  /* 0x0000006e6b3c7223 */ /* 0x082fe2000000003c */
[-C--:B------:R-:W-:Y:S01]  /*2030*/  FFMA R61, R104, R110.reuse, R61 ;  /* 0x0000006e683d7223 */ /* 0x080fe2000000003d */
[-C--:B------:R-:W-:Y:S01]  /*2040*/  FFMA R62, R105, R110.reuse, R62 ;  /* 0x0000006e693e7223 */ /* 0x080fe2000000003e */
[----:B------:R-:W0:Y:S01]  /*2050*/  LDS R74, [R31+UR8+0x890] ;  /* 0x000890081f4a7984 */ /* 0x000e220008000800 */
[----:B--2---:R-:W-:-:S03]  /*2060*/  FFMA R63, R116, R110, R63 ;  /* 0x0000006e743f7223 */ /* 0x004fc6000000003f */
[----:B------:R-:W1:Y:S01]  /*2070*/  LDS R34, [R31+UR8+0x950] ;  /* 0x000950081f227984 */ /* 0x000e620008000800 */
[----:B---3--:R-:W-:-:S03]  /*2080*/  FFMA R64, R113, R110, R64 ;  /* 0x0000006e71407223 */ /* 0x008fc60000000040 */
[----:B------:R-:W2:Y:S01]  /*2090*/  LDS R35, [R31+UR8+0x9d0] ;  /* 0x0009d0081f237984 */ /* 0x000ea20008000800 */
[-C--:B----4-:R-:W-:Y:S01]  /*20a0*/  FFMA R75, R106, R65.reuse, R75 ;  /* 0x000000416a4b7223 */ /* 0x090fe2000000004b */
        /* <DEDUP_REMOVED lines=15> */
[----:B------:R-:W-:Y:S01]  /*21a0*/  LDS R39, [R6+UR11+0xa54] ;  /* 0x000a540b06277984 */ /* 0x000fe20008000800 */
[-C--:B------:R-:W-:Y:S01]  /*21b0*/  FFMA R117, R108, R33.reuse, R115 ;  /* 0x000000216c757223 */ /* 0x080fe20000000073 */
[-C--:B------:R-:W-:Y:S01]  /*21c0*/  FFMA R111, R106, R33.reuse, R111 ;  /* 0x000000216a6f7223 */ /* 0x080fe2000000006f */
[-C--:B------:R-:W-:Y:S01]  /*21d0*/  FFMA R112, R109, R33.reuse, R112 ;  /* 0x000000216d707223 */ /* 0x080fe20000000070 */
[----:B------:R-:W-:Y:S01]  /*21e0*/  LDS R32, [R6+UR11+0xa14] ;  /* 0x000a140b06207984 */ /* 0x000fe20008000800 */
[-C--:B------:R-:W-:Y:S01]  /*21f0*/  FFMA R100, R107, R33.reuse, R100 ;  /* 0x000000216b647223 */ /* 0x080fe20000000064 */
[-C--:B------:R-:W-:Y:S01]  /*2200*/  FFMA R101, R104, R33.reuse, R101 ;  /* 0x0000002168657223 */ /* 0x080fe20000000065 */
[-C--:B------:R-:W-:Y:S01]  /*2210*/  FFMA R98, R105, R33.reuse, R98 ;  /* 0x0000002169627223 */ /* 0x080fe20000000062 */
[----:B------:R-:W-:Y:S01]  /*2220*/  LDS R36, [R6+UR11+0xa94] ;  /* 0x000a940b06247984 */ /* 0x000fe20008000800 */
[-C--:B------:R-:W-:Y:S01]  /*2230*/  FFMA R99, R116, R33.reuse, R99 ;  /* 0x0000002174637223 */ /* 0x080fe20000000063 */
[----:B------:R-:W-:-:S02]  /*2240*/  FFMA R40, R113, R33, R40 ;  /* 0x0000002171287223 */ /* 0x000fc40000000028 */
[----:B------:R-:W-:Y:S04]  /*2250*/  LDS R37, [R6+UR11+0xad4] ;  /* 0x000ad40b06257984 */ /* 0x000fe80008000800 */
[----:B------:R-:W-:Y:S04]  /*2260*/  LDS R38, [R6+UR11+0xb14] ;  /* 0x000b140b06267984 */ /* 0x000fe80008000800 */
[----:B------:R-:W-:Y:S04]  /*2270*/  LDS R65, [R6+UR11+0xb54] ;  /* 0x000b540b06417984 */ /* 0x000fe80008000800 */
[----:B------:R-:W-:Y:S04]  /*2280*/  LDS R110, [R6+UR11+0xb94] ;  /* 0x000b940b066e7984 */ /* 0x000fe80008000800 */
[----:B------:R-:W3:Y:S04]  /*2290*/  LDS R91, [R31+UR8+0xa14] ;  /* 0x000a14081f5b7984 */ /* 0x000ee80008000800 */
[----:B------:R-:W4:Y:S04]  /*22a0*/  LDS R115, [R6+UR11+0xbd4] ;  /* 0x000bd40b06737984 */ /* 0x000f280008000800 */
[----:B------:R-:W4:Y:S01]  /*22b0*/  LDS R33, [R31+UR8+0xa54] ;  /* 0x000a54081f217984 */ /* 0x000f220008000800 */
        /* <DEDUP_REMOVED lines=9> */
[-C--:B------:R-:W-:Y:S01]  /*2350*/  FFMA R84, R109, R74.reuse, R84 ;  /* 0x0000004a6d547223 */ /* 0x080fe20000000054 */
        /* <DEDUP_REMOVED lines=15> */
[----:B------:R-:W0:Y:S01]  /*2450*/  LDS R74, [R31+UR8+0xb94] ;  /* 0x000b94081f4a7984 */ /* 0x000e220008000800 */
[-C--:B------:R-:W-:Y:S01]  /*2460*/  FFMA R50, R109, R35.reuse, R50 ;  /* 0x000000236d327223 */ /* 0x080fe20000000032 */
[-C--:B------:R-:W-:Y:S01]  /*2470*/  FFMA R51, R108, R35.reuse, R51 ;  /* 0x000000236c337223 */ /* 0x080fe20000000033 */
[----:B------:R-:W-:Y:S01]  /*2480*/  FFMA R52, R107, R35, R52 ;  /* 0x000000236b347223 */ /* 0x000fe20000000034 */
[----:B------:R-:W1:Y:S01]  /*2490*/  LDS R34, [R31+UR8+0xa94] ;  /* 0x000a94081f227984 */ /* 0x000e620008000800 */
[-C--:B---3--:R-:W-:Y:S01]  /*24a0*/  FFMA R66, R32, R91.reuse, R66 ;  /* 0x0000005b20427223 */ /* 0x088fe20000000042 */
[-C--:B------:R-:W-:Y:S01]  /*24b0*/  FFMA R67, R39, R91.reuse, R67 ;  /* 0x0000005b27437223 */ /* 0x080fe20000000043 */
[-C--:B------:R-:W-:Y:S01]  /*24c0*/  FFMA R68, R38, R91.reuse, R68 ;  /* 0x0000005b26447223 */ /* 0x080fe20000000044 */
[-C--:B------:R-:W-:Y:S01]  /*24d0*/  FFMA R69, R65, R91.reuse, R69 ;  /* 0x0000005b41457223 */ /* 0x080fe20000000045 */
[-C--:B------:R-:W-:Y:S01]  /*24e0*/  FFMA R70, R36, R91.reuse, R70 ;  /* 0x0000005b24467223 */ /* 0x080fe20000000046 */
[-C--:B------:R-:W-:Y:S01]  /*24f0*/  FFMA R71, R37, R91.reuse, R71 ;  /* 0x0000005b25477223 */ /* 0x080fe20000000047 */
[-C--:B------:R-:W-:Y:S01]  /*2500*/  FFMA R72, R110, R91.reuse, R72 ;  /* 0x0000005b6e487223 */ /* 0x080fe20000000048 */
[----:B------:R-:W2:Y:S01]  /*2510*/  LDS R106, [R31+UR8+0xad4] ;  /* 0x000ad4081f6a7984 */ /* 0x000ea20008000800 */
[----:B----4-:R-:W-:Y:S01]  /*2520*/  FFMA R91, R115, R91, R73 ;  /* 0x0000005b735b7223 */ /* 0x010fe20000000049 */
[-C--:B------:R-:W-:Y:S01]  /*2530*/  FFMA R53, R104, R35.reuse, R53 ;  /* 0x0000002368357223 */ /* 0x080fe20000000035 */
[-C--:B------:R-:W-:Y:S01]  /*2540*/  FFMA R54, R105, R35.reuse, R54 ;  /* 0x0000002369367223 */ /* 0x080fe20000000036 */
[-C--:B------:R-:W-:Y:S01]  /*2550*/  FFMA R55, R116, R35.reuse, R55 ;  /* 0x0000002374377223 */ /* 0x080fe20000000037 */
[----:B------:R-:W-:Y:S01]  /*2560*/  FFMA R56, R113, R35, R56 ;  /* 0x0000002371387223 */ /* 0x000fe20000000038 */
[----:B------:R-:W3:Y:S01]  /*2570*/  LDS R73, [R31+UR8+0xb54] ;  /* 0x000b54081f497984 */ /* 0x000ee20008000800 */
        /* <DEDUP_REMOVED lines=8> */
[----:B------:R-:W4:Y:S04]  /*2600*/  LDS R35, [R31+UR8+0xb14] ;  /* 0x000b14081f237984 */ /* 0x000f280008000800 */
[----:B------:R-:W4:Y:S04]  /*2610*/  LDS R33, [R31+UR8+0xbd4] ;  /* 0x000bd4081f217984 */ /* 0x000f280008000800 */
[----:B------:R-:W-:Y:S01]  /*2620*/  LDS R109, [R6+UR11+0xc58] ;  /* 0x000c580b066d7984 */ /* 0x000fe20008000800 */
        /* <DEDUP_REMOVED lines=25> */
[-C--:B---3--:R-:W-:Y:S01]  /*27c0*/  FFMA R41, R32, R73.reuse, R41 ;  /* 0x0000004920297223 */ /* 0x088fe20000000029 */
[-C--:B------:R-:W-:Y:S01]  /*27d0*/  FFMA R42, R39, R73.reuse, R42 ;  /* 0x00000049272a7223 */ /* 0x080fe2000000002a */
[-C--:B------:R-:W-:Y:S01]  /*27e0*/  FFMA R43, R36, R73.reuse, R43 ;  /* 0x00000049242b7223 */ /* 0x080fe2000000002b */
[----:B------:R-:W0:Y:S01]  /*27f0*/  LDS R106, [R31+UR8+0xd98] ;  /* 0x000d98081f6a7984 */ /* 0x000e220008000800 */
[-C--:B------:R-:W-:Y:S01]  /*2800*/  FFMA R44, R37, R73.reuse, R44 ;  /* 0x00000049252c7223 */ /* 0x080fe2000000002c */
[-C--:B------:R-:W-:Y:S01]  /*2810*/  FFMA R45, R38, R73.reuse, R45 ;  /* 0x00000049262d7223 */ /* 0x080fe2000000002d */
[-C--:B------:R-:W-:Y:S01]  /*2820*/  FFMA R46, R65, R73.reuse, R46 ;  /* 0x00000049412e7223 */ /* 0x080fe2000000002e */
[----:B------:R-:W1:Y:S01]  /*2830*/  LDS R104, [R6+UR11+0xc98] ;  /* 0x000c980b06687984 */ /* 0x000e620008000800 */
[-C--:B------:R-:W-:Y:S01]  /*2840*/  FFMA R47, R110, R73.reuse, R47 ;  /* 0x000000496e2f7223 */ /* 0x080fe2000000002f */
[----:B------:R-:W-:Y:S01]  /*2850*/  FFMA R48, R115, R73, R48 ;  /* 0x0000004973307223 */ /* 0x000fe20000000030 */
[----:B----4-:R-:W-:Y:S01]  /*2860*/  FFMA R117, R36, R35, R117 ;  /* 0x0000002324757223 */ /* 0x010fe20000000075 */
[----:B------:R-:W2:Y:S01]  /*2870*/  LDS R107, [R6+UR11+0xcd8] ;  /* 0x000cd80b066b7984 */ /* 0x000ea20008000800 */
[-C--:B------:R-:W-:Y:S01]  /*2880*/  FFMA R49, R32, R33.reuse, R49 ;  /* 0x0000002120317223 */ /* 0x080fe20000000031 */
[-C--:B------:R-:W-:Y:S01]  /*2890*/  FFMA R50, R39, R33.reuse, R50 ;  /* 0x0000002127327223 */ /* 0x080fe20000000032 */
[-C--:B------:R-:W-:Y:S01]  /*28a0*/  FFMA R51, R36, R33.reuse, R51 ;  /* 0x0000002124337223 */ /* 0x080fe20000000033 */
[----:B------:R-:W3:Y:S01]  /*28b0*/  LDS R74, [R6+UR11+0xd18] ;  /* 0x000d180b064a7984 */ /* 0x000ee20008000800 */
[-C--:B------:R-:W-:Y:S01]  /*28c0*/  FFMA R52, R37, R33.reuse, R52 ;  /* 0x0000002125347223 */ /* 0x080fe20000000034 */
[-C--:B------:R-:W-:Y:S01]  /*28d0*/  FFMA R53, R38, R33.reuse, R53 ;  /* 0x0000002126357223 */ /* 0x080fe20000000035 */
[-C--:B------:R-:W-:Y:S01]  /*28e0*/  FFMA R54, R65, R33.reuse, R54 ;  /* 0x0000002141367223 */ /* 0x080fe20000000036 */
[----:B------:R-:W4:Y:S01]  /*28f0*/  LDS R105, [R6+UR11+0xd58] ;  /* 0x000d580b06697984 */ /* 0x000f220008000800 */
[-C--:B------:R-:W-:Y:S01]  /*2900*/  FFMA R55, R110, R33.reuse, R55 ;  /* 0x000000216e377223 */ /* 0x080fe20000000037 */
[----:B------:R-:W-:-:S02]  /*2910*/  FFMA R56, R115, R33, R56 ;  /* 0x0000002173387223 */ /* 0x000fc40000000038 */
[----:B------:R-:W4:Y:S04]  /*2920*/  LDS R114, [R6+UR11+0xd98] ;  /* 0x000d980b06727984 */ /* 0x000f280008000800 */
[----:B------:R-:W4:Y:S04]  /*2930*/  LDS R113, [R6+UR11+0xdd8] ;  /* 0x000dd80b06717984 */ /* 0x000f280008000800 */
[----:B------:R-:W4:Y:S04]  /*2940*/  LDS R73, [R31+UR8+0xc98] ;  /* 0x000c98081f497984 */ /* 0x000f280008000800 */
[----:B------:R-:W4:Y:S04]  /*2950*/  LDS R36, [R31+UR8+0xcd8] ;  /* 0x000cd8081f247984 */ /* 0x000f280008000800 */
[----:B------:R-:W4:Y:S01]  /*2960*/  LDS R33, [R31+UR8+0xd18] ;  /* 0x000d18081f217984 */ /* 0x000f220008000800 */
[-C--:B------:R-:W-:Y:S01]  /*2970*/  FFMA R111, R32, R35.reuse, R111 ;  /* 0x00000023206f7223 */ /* 0x080fe2000000006f */
[-C--:B------:R-:W-:Y:S01]  /*2980*/  FFMA R112, R39, R35.reuse, R112 ;  /* 0x0000002327707223 */ /* 0x080fe20000000070 */
[-C--:B------:R-:W-:Y:S01]  /*2990*/  FFMA R100, R37, R35.reuse, R100 ;  /* 0x0000002325647223 */ /* 0x080fe20000000064 */
[----:B------:R-:W4:Y:S01]  /*29a0*/  LDS R108, [R31+UR8+0xc18] ;  /* 0x000c18081f6c7984 */ /* 0x000f220008000800 */
[-C--:B------:R-:W-:Y:S01]  /*29b0*/  FFMA R101, R38, R35.reuse, R101 ;  /* 0x0000002326657223 */ /* 0x080fe20000000065 */
[-C--:B------:R-:W-:Y:S01]  /*29c0*/  FFMA R98, R65, R35.reuse, R98 ;  /* 0x0000002341627223 */ /* 0x080fe20000000062 */
[-C--:B------:R-:W-:Y:S01]  /*29d0*/  FFMA R99, R110, R35.reuse, R99 ;  /* 0x000000236e637223 */ /* 0x080fe20000000063 */
[----:B------:R-:W-:Y:S01]  /*29e0*/  FFMA R40, R115, R35, R40 ;  /* 0x0000002373287223 */ /* 0x000fe20000000028 */
[----:B------:R-:W-:Y:S04]  /*29f0*/  LDS R37, [R31+UR8+0xd58] ;  /* 0x000d58081f257984 */ /* 0x000fe80008000800 */
[----:B------:R-:W4:Y:S01]  /*2a00*/  LDS R35, [R31+UR8+0xc58] ;  /* 0x000c58081f237984 */ /* 0x000f220008000800 */
[-C--:B0-----:R-:W-:Y:S01]  /*2a10*/  FFMA R57, R34, R106.reuse, R57 ;  /* 0x0000006a22397223 */ /* 0x081fe20000000039 */
[-C--:B------:R-:W-:Y:S01]  /*2a20*/  FFMA R58, R109, R106.reuse, R58 ;  /* 0x0000006a6d3a7223 */ /* 0x080fe2000000003a */
[-C--:B-1----:R-:W-:Y:S01]  /*2a30*/  FFMA R59, R104, R106.reuse, R59 ;  /* 0x0000006a683b7223 */ /* 0x082fe2000000003b */
[-C--:B--2---:R-:W-:Y:S01]  /*2a40*/  FFMA R60, R107, R106.reuse, R60 ;  /* 0x0000006a6b3c7223 */ /* 0x084fe2000000003c */
[-C--:B---3--:R-:W-:Y:S01]  /*2a50*/  FFMA R61, R74, R106.reuse, R61 ;  /* 0x0000006a4a3d7223 */ /* 0x088fe2000000003d */
[----:B------:R-:W-:Y:S01]  /*2a60*/  LDS R123, [R31+UR8+0xf9c] ;  /* 0x000f9c081f7b7984 */ /* 0x000fe20008000800 */
[----:B----4-:R-:W-:-:S03]  /*2a70*/  FFMA R62, R105, R106, R62 ;  /* 0x0000006a693e7223 */ /* 0x010fc6000000003e */
[----:B------:R-:W-:Y:S01]  /*2a80*/  LDS R115, [R31+UR8+0xe9c] ;  /* 0x000e9c081f737984 */ /* 0x000fe20008000800 */
[----:B------:R-:W-:-:S03]  /*2a90*/  FFMA R32, R114, R106, R63 ;  /* 0x0000006a72207223 */ /* 0x000fc6000000003f */
[----:B------:R-:W-:Y:S01]  /*2aa0*/  LDS R121, [R31+UR8+0xedc] ;  /* 0x000edc081f797984 */ /* 0x000fe20008000800 */
[----:B------:R-:W-:Y:S01]  /*2ab0*/  FFMA R64, R113, R106, R64 ;  /* 0x0000006a71407223 */ /* 0x000fe20000000040 */
[CC--:B------:R-:W-:Y:S01]  /*2ac0*/  FFMA R120, R109.reuse, R73.reuse, R84 ;  /* 0x000000496d787223 */ /* 0x0c0fe20000000054 */
        /* <DEDUP_REMOVED lines=10> */
[----:B------:R-:W-:Y:S04]  /*2b70*/  LDS R36, [R31+UR8+0xe1c] ;  /* 0x000e1c081f247984 */ /* 0x000fe80008000800 */
[----:B------:R-:W0:Y:S01]  /*2b80*/  LDS R112, [R6+UR11+0xe5c] ;  /* 0x000e5c0b06707984 */ /* 0x000e220008000800 */
[C---:B------:R-:W-:Y:S01]  /*2b90*/  FFMA R124, R34.reuse, R73, R83 ;  /* 0x00000049227c7223 */ /* 0x040fe20000000053 */
[-C--:B------:R-:W-:Y:S01]  /*2ba0*/  FFMA R66, R34, R108.reuse, R66 ;  /* 0x0000006c22427223 */ /* 0x080fe20000000042 */
[-C--:B------:R-:W-:Y:S01]  /*2bb0*/  FFMA R67, R109, R108.reuse, R67 ;  /* 0x0000006c6d437223 */ /* 0x080fe20000000043 */
[----:B------:R-:W1:Y:S01]  /*2bc0*/  LDS R83, [R31+UR8+0xdd8] ;  /* 0x000dd8081f537984 */ /* 0x000e620008000800 */
        /* <DEDUP_REMOVED lines=19> */
[C---:B------:R-:W-:Y:S01]  /*2d00*/  FFMA R125, R114.reuse, R33, R99 ;  /* 0x00000021727d7223 */ /* 0x040fe20000000063 */
[----:B------:R-:W-:Y:S01]  /*2d10*/  FFMA R38, R114, R73, R89 ;  /* 0x0000004972267223 */ /* 0x000fe20000000059 */
[----:B------:R-:W2:Y:S01]  /*2d20*/  LDS R92, [R31+UR8+0xf5c] ;  /* 0x000f5c081f5c7984 */ /* 0x000ea20008000800 */
[----:B------:R-:W-:Y:S01]  /*2d30*/  FFMA R33, R113, R33, R40 ;  /* 0x0000002171217223 */ /* 0x000fe20000000028 */
[-C--:B------:R-:W-:Y:S01]  /*2d40*/  FFMA R86, R107, R73.reuse, R86 ;  /* 0x000000496b567223 */ /* 0x080fe20000000056 */
[-C--:B------:R-:W-:Y:S01]  /*2d50*/  FFMA R87, R74, R73.reuse, R87 ;  /* 0x000000494a577223 */ /* 0x080fe20000000057 */
[-C--:B------:R-:W-:Y:S01]  /*2d60*/  FFMA R88, R105, R73.reuse, R88 ;  /* 0x0000004969587223 */ /* 0x080fe20000000058 */
[----:B------:R-:W-:Y:S01]  /*2d70*/  FFMA R90, R113, R73, R90 ;  /* 0x00000049715a7223 */ /* 0x000fe2000000005a */
[----:B------:R-:W3:Y:S01]  /*2d80*/  LDS R89, [R6+UR11+0xe1c] ;  /* 0x000e1c0b06597984 */ /* 0x000ee20008000800 */
[-C--:B------:R-:W-:Y:S01]  /*2d90*/  FFMA R103, R104, R37.reuse, R43 ;  /* 0x0000002568677223 */ /* 0x080fe2000000002b */
[----:B------:R-:W-:-:S02]  /*2da0*/  FFMA R95, R109, R37, R42 ;  /* 0x000000256d5f7223 */ /* 0x000fc4000000002a */
[----:B------:R-:W4:Y:S01]  /*2db0*/  LDS R75, [R31+UR8+0xe5c] ;  /* 0x000e5c081f4b7984 */ /* 0x000f220008000800 */
[----:B------:R-:W-:-:S03]  /*2dc0*/  FFMA R43, R107, R37, R44 ;  /* 0x000000256b2b7223 */ /* 0x000fc6000000002c */
[----:B------:R-:W4:Y:S01]  /*2dd0*/  LDS R94, [R31+UR8+0xf1c] ;  /* 0x000f1c081f5e7984 */ /* 0x000f220008000800 */
[----:B------:R-:W-:-:S03]  /*2de0*/  FFMA R63, R74, R37, R45 ;  /* 0x000000254a3f7223 */ /* 0x000fc6000000002d */
[----:B------:R0:W4:Y:S04]  /*2df0*/  LDS R96, [R31+UR8+0xfdc] ;  /* 0x000fdc081f607984 */ /* 0x0001280008000800 */
[----:B------:R-:W4:Y:S01]  /*2e00*/  LDS R40, [R6+UR11+0xe9c] ;  /* 0x000e9c0b06287984 */ /* 0x000f220008000800 */
[----:B------:R-:W-:-:S03]  /*2e10*/  FFMA R45, R105, R37, R46 ;  /* 0x00000025692d7223 */ /* 0x000fc6000000002e */
[----:B------:R-:W4:Y:S01]  /*2e20*/  LDS R73, [R6+UR11+0xedc] ;  /* 0x000edc0b06497984 */ /* 0x000f220008000800 */
[----:B0-----:R-:W-:Y:S01]  /*2e30*/  FFMA R31, R113, R37, R48 ;  /* 0x00000025711f7223 */ /* 0x001fe20000000030 */
[C---:B------:R-:W-:Y:S02]  /*2e40*/  FFMA R46, R112.reuse, R36, R67 ;  /* 0x00000024702e7223 */ /* 0x040fe40000000043 */
[----:B------:R-:W0:Y:S01]  /*2e50*/  LDS R42, [R6+UR11+0xf1c] ;  /* 0x000f1c0b062a7984 */ /* 0x000e220008000800 */
[----:B------:R-:W-:-:S03]  /*2e60*/  FFMA R67, R112, R123, R58 ;  /* 0x0000007b70437223 */ /* 0x000fc6000000003a */
[----:B------:R-:W0:Y:S04]  /*2e70*/  LDS R44, [R6+UR11+0xf5c] ;  /* 0x000f5c0b062c7984 */ /* 0x000e280008000800 */
[----:B------:R-:W0:Y:S04]  /*2e80*/  LDS R48, [R6+UR11+0xf9c] ;  /* 0x000f9c0b06307984 */ /* 0x000e280008000800 */
[----:B------:R-:W0:Y:S01]  /*2e90*/  LDS R58, [R6+UR11+0xfdc] ;  /* 0x000fdc0b063a7984 */ /* 0x000e220008000800 */
[----:B------:R-:W-:Y:S02]  /*2ea0*/  UIADD3 UR4, UP0, UPT, UR4, 0x1, URZ ;  /* 0x0000000104047890 */ /* 0x000fe4000ff1e0ff */
[----:B------:R-:W-:Y:S01]  /*2eb0*/  UIADD3 UR7, UPT, UPT, UR7, 0x1, URZ ;  /* 0x0000000107077890 */ /* 0x000fe2000fffe0ff */
[----:B-1----:R-:W-:Y:S01]  /*2ec0*/  FFMA R50, R109, R83, R50 ;  /* 0x000000536d327223 */ /* 0x002fe20000000032 */
[C---:B------:R-:W-:Y:S01]  /*2ed0*/  FFMA R97, R34.reuse, R37, R41 ;  /* 0x0000002522617223 */ /* 0x040fe20000000029 */
[-C--:B------:R-:W-:Y:S01]  /*2ee0*/  FFMA R99, R34, R83.reuse, R49 ;  /* 0x0000005322637223 */ /* 0x080fe20000000031 */
[-C--:B------:R-:W-:Y:S01]  /*2ef0*/  FFMA R109, R104, R83.reuse, R51 ;  /* 0x00000053686d7223 */ /* 0x080fe20000000033 */
[----:B------:R-:W-:Y:S01]  /*2f00*/  UIADD3.X UR5, UPT, UPT, URZ, UR5, URZ, UP0, !UPT ;  /* 0x00000005ff057290 */ /* 0x000fe200087fe4ff */
[----:B------:R-:W-:Y:S01]  /*2f10*/  FFMA R52, R107, R83, R52 ;  /* 0x000000536b347223 */ /* 0x000fe20000000034 */
[----:B------:R-:W-:Y:S01]  /*2f20*/  UISETP.NE.AND UP0, UPT, UR7, URZ, UPT ;  /* 0x000000ff0700728c */ /* 0x000fe2000bf05270 */
[----:B------:R-:W-:Y:S01]  /*2f30*/  FFMA R41, R114, R37, R47 ;  /* 0x0000002572297223 */ /* 0x000fe2000000002f */
[-C--:B------:R-:W-:Y:S01]  /*2f40*/  FFMA R51, R74, R83.reuse, R53 ;  /* 0x000000534a337223 */ /* 0x080fe20000000035 */
[-C--:B------:R-:W-:Y:S01]  /*2f50*/  FFMA R49, R105, R83.reuse, R54 ;  /* 0x0000005369317223 */ /* 0x080fe20000000036 */
[-C--:B------:R-:W-:Y:S01]  /*2f60*/  FFMA R114, R114, R83.reuse, R55 ;  /* 0x0000005372727223 */ /* 0x080fe20000000037 */
[----:B------:R-:W-:Y:S01]  /*2f70*/  FFMA R56, R113, R83, R56 ;  /* 0x0000005371387223 */ /* 0x000fe20000000038 */
[----:B--2---:R-:W-:Y:S01]  /*2f80*/  FFMA R107, R112, R92, R95 ;  /* 0x0000005c706b7223 */ /* 0x004fe2000000005f */
[C---:B---3--:R-:W-:Y:S01]  /*2f90*/  FFMA R34, R89.reuse, R36, R66 ;  /* 0x0000002459227223 */ /* 0x048fe20000000042 */
[C---:B----4-:R-:W-:Y:S01]  /*2fa0*/  FFMA R47, R89.reuse, R75, R108 ;  /* 0x0000004b592f7223 */ /* 0x050fe2000000006c */
[C---:B------:R-:W-:Y:S01]  /*2fb0*/  FFMA R83, R89.reuse, R115, R124 ;  /* 0x0000007359537223 */ /* 0x040fe2000000007c */
[C---:B------:R-:W-:Y:S01]  /*2fc0*/  FFMA R93, R89.reuse, R121, R39 ;  /* 0x00000079595d7223 */ /* 0x040fe20000000027 */
[C---:B------:R-:W-:Y:S01]  /*2fd0*/  FFMA R111, R89.reuse, R94, R111 ;  /* 0x0000005e596f7223 */ /* 0x040fe2000000006f */
[C---:B------:R-:W-:Y:S01]  /*2fe0*/  FFMA R105, R89.reuse, R92, R97 ;  /* 0x0000005c59697223 */ /* 0x040fe20000000061 */
[CC--:B------:R-:W-:Y:S01]  /*2ff0*/  FFMA R57, R89.reuse, R123.reuse, R57 ;  /* 0x0000007b59397223 */ /* 0x0c0fe20000000039 */
[-C--:B------:R-:W-:Y:S01]  /*3000*/  FFMA R99, R89, R96.reuse, R99 ;  /* 0x0000006059637223 */ /* 0x080fe20000000063 */
[-C--:B------:R-:W-:Y:S01]  /*3010*/  FFMA R95, R40, R96.reuse, R109 ;  /* 0x00000060285f7223 */ /* 0x080fe2000000006d */
[----:B------:R-:W-:Y:S01]  /*3020*/  FFMA R97, R112, R96, R50 ;  /* 0x0000006070617223 */ /* 0x000fe20000000032 */
[C---:B------:R-:W-:Y:S01]  /*3030*/  FFMA R109, R40.reuse, R92, R103 ;  /* 0x0000005c286d7223 */ /* 0x040fe20000000067 */
[C---:B------:R-:W-:Y:S01]  /*3040*/  FFMA R89, R73.reuse, R96, R52 ;  /* 0x0000006049597223 */ /* 0x040fe20000000034 */
[C---:B------:R-:W-:Y:S01]  /*3050*/  FFMA R54, R73.reuse, R92, R43 ;  /* 0x0000005c49367223 */ /* 0x040fe2000000002b */
[----:B------:R-:W-:Y:S01]  /*3060*/  FFMA R50, R40, R36, R70 ;  /* 0x0000002428327223 */ /* 0x000fe20000000046 */
[C---:B------:R-:W-:Y:S01]  /*3070*/  FFMA R60, R73.reuse, R123, R60 ;  /* 0x0000007b493c7223 */ /* 0x040fe2000000003c */
[C---:B------:R-:W-:Y:S01]  /*3080*/  FFMA R100, R73.reuse, R94, R65 ;  /* 0x0000005e49647223 */ /* 0x040fe20000000041 */
[C---:B------:R-:W-:Y:S01]  /*3090*/  FFMA R103, R73.reuse, R121, R118 ;  /* 0x0000007949677223 */ /* 0x040fe20000000076 */
[C---:B------:R-:W-:Y:S01]  /*30a0*/  FFMA R43, R73.reuse, R115, R86 ;  /* 0x00000073492b7223 */ /* 0x040fe20000000056 */
[CC--:B------:R-:W-:Y:S01]  /*30b0*/  FFMA R78, R73.reuse, R75.reuse, R78 ;  /* 0x0000004b494e7223 */ /* 0x0c0fe2000000004e */
[-C--:B------:R-:W-:Y:S01]  /*30c0*/  FFMA R52, R73, R36.reuse, R71 ;  /* 0x0000002449347223 */ /* 0x080fe20000000047 */
[C---:B0-----:R-:W-:Y:S01]  /*30d0*/  FFMA R71, R42.reuse, R36, R68 ;  /* 0x000000242a477223 */ /* 0x041fe20000000044 */
[----:B------:R-:W-:Y:S01]  /*30e0*/  FFMA R73, R42, R96, R51 ;  /* 0x000000602a497223 */ /* 0x000fe20000000033 */
[C---:B------:R-:W-:Y:S01]  /*30f0*/  FFMA R70, R44.reuse, R36, R69 ;  /* 0x000000242c467223 */ /* 0x040fe20000000045 */
[C---:B------:R-:W-:Y:S01]  /*3100*/  FFMA R80, R44.reuse, R75, R80 ;  /* 0x0000004b2c507223 */ /* 0x040fe20000000050 */
[C---:B------:R-:W-:Y:S01]  /*3110*/  FFMA R88, R44.reuse, R115, R88 ;  /* 0x000000732c587223 */ /* 0x040fe20000000058 */
[C---:B------:R-:W-:Y:S01]  /*3120*/  FFMA R51, R44.reuse, R121, R110 ;  /* 0x000000792c337223 */ /* 0x040fe2000000006e */
[C---:B------:R-:W-:Y:S01]  /*3130*/  FFMA R35, R44.reuse, R94, R35 ;  /* 0x0000005e2c237223 */ /* 0x040fe20000000023 */
[C---:B------:R-:W-:Y:S01]  /*3140*/  FFMA R68, R44.reuse, R92, R45 ;  /* 0x0000005c2c447223 */ /* 0x040fe2000000002d */
[CC--:B------:R-:W-:Y:S01]  /*3150*/  FFMA R69, R44.reuse, R123.reuse, R62 ;  /* 0x0000007b2c457223 */ /* 0x0c0fe2000000003e */
[----:B------:R-:W-:Y:S01]  /*3160*/  FFMA R65, R44, R96, R49 ;  /* 0x000000602c417223 */ /* 0x000fe20000000031 */
[----:B------:R-:W-:Y:S01]  /*3170*/  FFMA R44, R48, R123, R32 ;  /* 0x0000007b302c7223 */ /* 0x000fe20000000020 */
[C---:B------:R-:W-:Y:S01]  /*3180*/  FFMA R113, R112.reuse, R75, R76 ;  /* 0x0000004b70717223 */ /* 0x040fe2000000004c */
[-C--:B------:R-:W-:Y:S01]  /*3190*/  FFMA R37, R112, R94.reuse, R85 ;  /* 0x0000005e70257223 */ /* 0x080fe20000000055 */
[-C--:B------:R-:W-:Y:S01]  /*31a0*/  FFMA R55, R40, R94.reuse, R117 ;  /* 0x0000005e28377223 */ /* 0x080fe20000000075 */
[----:B------:R-:W-:Y:S01]  /*31b0*/  FFMA R124, R42, R94, R101 ;  /* 0x0000005e2a7c7223 */ /* 0x000fe20000000065 */
[----:B------:R-:W-:Y:S01]  /*31c0*/  FFMA R32, R48, R115, R38 ;  /* 0x0000007330207223 */ /* 0x000fe20000000026 */
[C---:B------:R-:W-:Y:S01]  /*31d0*/  FFMA R59, R40.reuse, R123, R59 ;  /* 0x0000007b283b7223 */ /* 0x040fe2000000003b */
[C---:B------:R-:W-:Y:S01]  /*31e0*/  FFMA R117, R40.reuse, R121, R122 ;  /* 0x0000007928757223 */ /* 0x040fe2000000007a */
[C---:B------:R-:W-:Y:S01]  /*31f0*/  FFMA R85, R40.reuse, R115, R106 ;  /* 0x0000007328557223 */ /* 0x040fe2000000006a */
[-C--:B------:R-:W-:Y:S01]  /*3200*/  FFMA R77, R40, R75.reuse, R77 ;  /* 0x0000004b284d7223 */ /* 0x080fe2000000004d */
[C---:B------:R-:W-:Y:S01]  /*3210*/  FFMA R79, R42.reuse, R75, R79 ;  /* 0x0000004b2a4f7223 */ /* 0x040fe2000000004f */
[C---:B------:R-:W-:Y:S01]  /*3220*/  FFMA R87, R42.reuse, R115, R87 ;  /* 0x000000732a577223 */ /* 0x040fe20000000057 */
[C---:B------:R-:W-:Y:S01]  /*3230*/  FFMA R53, R42.reuse, R121, R116 ;  /* 0x000000792a357223 */ /* 0x040fe20000000074 */
[CC--:B------:R-:W-:Y:S01]  /*3240*/  FFMA R101, R42.reuse, R92.reuse, R63 ;  /* 0x0000005c2a657223 */ /* 0x0c0fe2000000003f */
[----:B------:R-:W-:Y:S01]  /*3250*/  FFMA R61, R42, R123, R61 ;  /* 0x0000007b2a3d7223 */ /* 0x000fe2000000003d */
[C---:B------:R-:W-:Y:S01]  /*3260*/  FFMA R41, R48.reuse, R92, R41 ;  /* 0x0000005c30297223 */ /* 0x040fe20000000029 */
[----:B------:R-:W-:Y:S01]  /*3270*/  FFMA R76, R48, R36, R72 ;  /* 0x00000024304c7223 */ /* 0x000fe20000000048 */
[C---:B------:R-:W-:Y:S01]  /*3280*/  FFMA R62, R58.reuse, R92, R31 ;  /* 0x0000005c3a3e7223 */ /* 0x040fe2000000001f */
[----:B------:R-:W-:Y:S01]  /*3290*/  FFMA R38, R58, R121, R84 ;  /* 0x000000793a267223 */ /* 0x000fe20000000054 */
[C---:B------:R-:W-:Y:S01]  /*32a0*/  FFMA R39, R112.reuse, R115, R120 ;  /* 0x0000007370277223 */ /* 0x040fe20000000078 */
[-C--:B------:R-:W-:Y:S01]  /*32b0*/  FFMA R119, R112, R121.reuse, R119 ;  /* 0x0000007970777223 */ /* 0x080fe20000000077 */
        /* <DEDUP_REMOVED lines=8> */
[C---:B------:R-:W-:Y:S01]  /*3340*/  FFMA R84, R58.reuse, R75, R82 ;  /* 0x0000004b3a547223 */ /* 0x040fe20000000052 */
[----:B------:R-:W-:Y:S01]  /*3350*/  FFMA R36, R58, R36, R91 ;  /* 0x000000243a247223 */ /* 0x000fe2000000005b */
[----:B------:R-:W-:Y:S06]  /*3360*/  BRA.U UP0, `(.L_x_2) ;  /* 0xffffffd500087547 */ /* 0x000fec000b83ffff */
.L_x_1:
[----:B------:R-:W2:Y:S01]  /*3370*/  LDCU UR6, c[0x0][0x3c4] ;  /* 0x00007880ff0677ac */ /* 0x000ea20008000800 */
[----:B------:R-:W-:Y:S01]  /*3380*/  SHF.R.U32.HI R3, RZ, 0x4, R0 ;  /* 0x00000004ff037819 */ /* 0x000fe20000011600 */
[----:B0-----:R-:W-:Y:S01]  /*3390*/  IMAD R5, R5, R8, UR14 ;  /* 0x0000000e05057e24 */ /* 0x001fe2000f8e0208 */
[----:B------:R-:W-:Y:S01]  /*33a0*/  LOP3.LUT R0, R0, 0xf, RZ, 0xc0, !PT ;  /* 0x0000000f00007812 */ /* 0x000fe200078ec0ff */
[----:B------:R-:W0:Y:S01]  /*33b0*/  LDCU.64 UR4, c[0x0][0x3b0] ;  /* 0x00007600ff0477ac */ /* 0x000e220008000a00 */
[----:B-----5:R-:W-:-:S03]  /*33c0*/  SHF.L.U32 R19, R8, 0x4, RZ ;  /* 0x0000000408137819 */ /* 0x020fc600000006ff */
[----:B------:R-:W-:-:S05]  /*33d0*/  IMAD R0, R3, R8, R0 ;  /* 0x0000000803007224 */ /* 0x000fca00078e0200 */
[----:B------:R-:W-:-:S04]  /*33e0*/  LEA R0, P0, R5, R0, 0x7 ;  /* 0x0000000005007211 */ /* 0x000fc800078038ff */
[----:B------:R-:W-:Y:S02]  /*33f0*/  IADD3.X R3, PT, PT, RZ, RZ, RZ, P0, !PT ;  /* 0x000000ffff037210 */ /* 0x000fe400007fe4ff */
[----:B--2---:R-:W-:Y:S02]  /*3400*/  FSETP.NEU.AND P0, PT, RZ, UR6, PT ;  /* 0x00000006ff007c0b */ /* 0x004fe4000bf0d000 */
[----:B0-----:R-:W-:-:S04]  /*3410*/  LEA R2, P1, R0, UR4, 0x2 ;  /* 0x0000000400027c11 */ /* 0x001fc8000f8210ff */
[----:B------:R-:W-:-:S07]  /*3420*/  LEA.HI.X R3, R0, UR5, R3, 0x2, P1 ;  /* 0x0000000500037c11 */ /* 0x000fce00088f1403 */
[----:B------:R-:W-:Y:S05]  /*3430*/  @!P0 BRA `(.L_x_3) ;  /* 0x0000001000248947 */ /* 0x000fea0003800000 */
[----:B-1----:R-:W2:Y:S01]  /*3440*/  LDG.E R0, desc[UR12][R2.64] ;  /* 0x0000000c02007981 */ /* 0x002ea2000c1e1900 */
[----:B------:R-:W0:Y:S03]  /*3450*/  LDCU UR4, c[0x0][0x3c0] ;  /* 0x00007800ff0477ac */ /* 0x000e260008000800 */
[----:B------:R-:W3:Y:S04]  /*3460*/  LDG.E R4, desc[UR12][R2.64+0x40] ;  /* 0x0000400c02047981 */ /* 0x000ee8000c1e1900 */
[----:B------:R-:W4:Y:S04]  /*3470*/  LDG.E R6, desc[UR12][R2.64+0x80] ;  /* 0x0000800c02067981 */ /* 0x000f28000c1e1900 */
[----:B------:R-:W5:Y:S04]  /*3480*/  LDG.E R10, desc[UR12][R2.64+0xc0] ;  /* 0x0000c00c020a7981 */ /* 0x000f68000c1e1900 */
[----:B------:R-:W5:Y:S04]  /*3490*/  LDG.E R12, desc[UR12][R2.64+0x100] ;  /* 0x0001000c020c7981 */ /* 0x000f68000c1e1900 */
[----:B------:R-:W5:Y:S04]  /*34a0*/  LDG.E R13, desc[UR12][R2.64+0x140] ;  /* 0x0001400c020d7981 */ /* 0x000f68000c1e1900 */
[----:B------:R-:W5:Y:S04]  /*34b0*/  LDG.E R14, desc[UR12][R2.64+0x180] ;  /* 0x0001800c020e7981 */ /* 0x000f68000c1e1900 */
[----:B------:R-:W5:Y:S01]  /*34c0*/  LDG.E R16, desc[UR12][R2.64+0x1c0] ;  /* 0x0001c00c02107981 */ /* 0x000f62000c1e1900 */
[----:B--2---:R-:W-:-:S04]  /*34d0*/  FMUL R5, R0, UR6 ;  /* 0x0000000600057c20 */ /* 0x004fc80008400000 */
[----:B0-----:R-:W-:Y:S01]  /*34e0*/  FFMA R5, R34, UR4, R5 ;  /* 0x0000000422057c23 */ /* 0x001fe20008000005 */
[----:B---3--:R-:W-:Y:S01]  /*34f0*/  FMUL R7, R4, UR6 ;  /* 0x0000000604077c20 */ /* 0x008fe20008400000 */
[----:B----4-:R-:W-:-:S03]  /*3500*/  FMUL R9, R6, UR6 ;  /* 0x0000000606097c20 */ /* 0x010fc60008400000 */
[----:B------:R-:W-:Y:S01]  /*3510*/  FFMA R7, R46, UR4, R7 ;  /* 0x000000042e077c23 */ /* 0x000fe20008000007 */
[----:B------:R0:W-:Y:S01]  /*3520*/  STG.E desc[UR12][R2.64], R5 ;  /* 0x0000000502007986 */ /* 0x0001e2000c10190c */
[----:B-----5:R-:W-:Y:S01]  /*3530*/  FMUL R11, R10, UR6 ;  /* 0x000000060a0b7c20 */ /* 0x020fe20008400000 */
[----:B------:R-:W-:Y:S02]  /*3540*/  FFMA R9, R50, UR4, R9 ;  /* 0x0000000432097c23 */ /* 0x000fe40008000009 */
[----:B------:R1:W-:Y:S01]  /*3550*/  STG.E desc[UR12][R2.64+0x40], R7 ;  /* 0x0000400702007986 */ /* 0x0003e2000c10190c */
[----:B------:R-:W-:Y:S01]  /*3560*/  FMUL R12, R12, UR6 ;  /* 0x000000060c0c7c20 */ /* 0x000fe20008400000 */
[----:B------:R-:W-:Y:S02]  /*3570*/  FFMA R11, R52, UR4, R11 ;  /* 0x00000004340b7c23 */ /* 0x000fe4000800000b */
[----:B------:R2:W-:Y:S01]  /*3580*/  STG.E desc[UR12][R2.64+0x80], R9 ;  /* 0x0000800902007986 */ /* 0x0005e2000c10190c */
[----:B------:R-:W-:Y:S01]  /*3590*/  FMUL R13, R13, UR6 ;  /* 0x000000060d0d7c20 */ /* 0x000fe20008400000 */
[----:B------:R-:W-:Y:S01]  /*35a0*/  FFMA R71, R71, UR4, R12 ;  /* 0x0000000447477c23 */ /* 0x000fe2000800000c */
[----:B0-----:R-:W-:Y:S01]  /*35b0*/  IMAD.WIDE R4, R19, 0x4, R2 ;  /* 0x0000000413047825 */ /* 0x001fe200078e0202 */
[----:B------:R0:W-:Y:S03]  /*35c0*/  STG.E desc[UR12][R2.64+0xc0], R11 ;  /* 0x0000c00b02007986 */ /* 0x0001e6000c10190c */
[----:B------:R-:W-:Y:S01]  /*35d0*/  FMUL R15, R14, UR6 ;  /* 0x000000060e0f7c20 */ /* 0x000fe20008400000 */
[----:B------:R-:W-:Y:S01]  /*35e0*/  FFMA R13, R70, UR4, R13 ;  /* 0x00000004460d7c23 */ /* 0x000fe2000800000d */
[----:B------:R-:W-:Y:S01]  /*35f0*/  STG.E desc[UR12][R2.64+0x100], R71 ;  /* 0x0001004702007986 */ /* 0x000fe2000c10190c */
[----:B------:R-:W-:Y:S01]  /*3600*/  FMUL R17, R16, UR6 ;  /* 0x0000000610117c20 */ /* 0x000fe20008400000 */
[----:B------:R-:W-:-:S02]  /*3610*/  FFMA R15, R76, UR4, R15 ;  /* 0x000000044c0f7c23 */ /* 0x000fc4000800000f */
[----:B------:R-:W-:Y:S01]  /*3620*/  STG.E desc[UR12][R2.64+0x140], R13 ;  /* 0x0001400d02007986 */ /* 0x000fe2000c10190c */
[----:B------:R-:W-:-:S03]  /*3630*/  FFMA R17, R36, UR4, R17 ;  /* 0x0000000424117c23 */ /* 0x000fc60008000011 */
[----:B------:R-:W-:Y:S04]  /*3640*/  STG.E desc[UR12][R2.64+0x180], R15 ;  /* 0x0001800f02007986 */ /* 0x000fe8000c10190c */
[----:B------:R3:W-:Y:S04]  /*3650*/  STG.E desc[UR12][R2.64+0x1c0], R17 ;  /* 0x0001c01102007986 */ /* 0x0007e8000c10190c */
[----:B------:R-:W4:Y:S04]  /*3660*/  LDG.E R0, desc[UR12][R4.64] ;  /* 0x0000000c04007981 */ /* 0x000f28000c1e1900 */
[----:B------:R-:W5:Y:S04]  /*3670*/  LDG.E R6, desc[UR12][R4.64+0x40] ;  /* 0x0000400c04067981 */ /* 0x000f68000c1e1900 */
[----:B-1----:R-:W3:Y:S04]  /*3680*/  LDG.E R7, desc[UR12][R4.64+0x80] ;  /* 0x0000800c04077981 */ /* 0x002ee8000c1e1900 */
[----:B--2---:R-:W2:Y:S04]  /*3690*/  LDG.E R9, desc[UR12][R4.64+0xc0] ;  /* 0x0000c00c04097981 */ /* 0x004ea8000c1e1900 */
[----:B------:R-:W2:Y:S04]  /*36a0*/  LDG.E R10, desc[UR12][R4.64+0x100] ;  /* 0x0001000c040a7981 */ /* 0x000ea8000c1e1900 */
[----:B0-----:R-:W2:Y:S04]  /*36b0*/  LDG.E R11, desc[UR12][R4.64+0x140] ;  /* 0x0001400c040b7981 */ /* 0x001ea8000c1e1900 */
[----:B------:R-:W2:Y:S04]  /*36c0*/  LDG.E R12, desc[UR12][R4.64+0x180] ;  /* 0x0001800c040c7981 */ /* 0x000ea8000c1e1900 */
[----:B------:R-:W2:Y:S01]  /*36d0*/  LDG.E R14, desc[UR12][R4.64+0x1c0] ;  /* 0x0001c00c040e7981 */ /* 0x000ea2000c1e1900 */
[----:B----4-:R-:W-:Y:S01]  /*36e0*/  FMUL R0, R0, UR6 ;  /* 0x0000000600007c20 */ /* 0x010fe20008400000 */
[----:B-----5:R-:W-:-:S03]  /*36f0*/  FMUL R6, R6, UR6 ;  /* 0x0000000606067c20 */ /* 0x020fc60008400000 */
[----:B------:R-:W-:Y:S01]  /*3700*/  FFMA R47, R47, UR4, R0 ;  /* 0x000000042f2f7c23 */ /* 0x000fe20008000000 */
[----:B---3--:R-:W-:Y:S01]  /*3710*/  FMUL R2, R7, UR6 ;  /* 0x0000000607027c20 */ /* 0x008fe20008400000 */
[----:B------:R-:W-:-:S03]  /*3720*/  FFMA R113, R113, UR4, R6 ;  /* 0x0000000471717c23 */ /* 0x000fc60008000006 */
[----:B------:R-:W-:Y:S01]  /*3730*/  STG.E desc[UR12][R4.64], R47 ;  /* 0x0000002f04007986 */ /* 0x000fe2000c10190c */
[----:B--2---:R-:W-:Y:S01]  /*3740*/  FMUL R9, R9, UR6 ;  /* 0x0000000609097c20 */ /* 0x004fe20008400000 */
[----:B------:R-:W-:Y:S02]  /*3750*/  FFMA R77, R77, UR4, R2 ;  /* 0x000000044d4d7c23 */ /* 0x000fe40008000002 */
[----:B------:R-:W-:Y:S01]  /*3760*/  STG.E desc[UR12][R4.64+0x40], R113 ;  /* 0x0000407104007986 */ /* 0x000fe2000c10190c */
[----:B------:R-:W-:Y:S01]  /*3770*/  FMUL R10, R10, UR6 ;  /* 0x000000060a0a7c20 */ /* 0x000fe20008400000 */
[----:B------:R-:W-:Y:S02]  /*3780*/  FFMA R9, R78, UR4, R9 ;  /* 0x000000044e097c23 */ /* 0x000fe40008000009 */
[----:B------:R-:W-:Y:S01]  /*3790*/  STG.E desc[UR12][R4.64+0x80], R77 ;  /* 0x0000804d04007986 */ /* 0x000fe2000c10190c */
[----:B------:R-:W-:Y:S01]  /*37a0*/  FMUL R11, R11, UR6 ;  /* 0x000000060b0b7c20 */ /* 0x000fe20008400000 */
[----:B------:R-:W-:-:S02]  /*37b0*/  FFMA R79, R79, UR4, R10 ;  /* 0x000000044f4f7c23 */ /* 0x000fc4000800000a */
[----:B------:R0:W-:Y:S01]  /*37c0*/  STG.E desc[UR12][R4.64+0xc0], R9 ;  /* 0x0000c00904007986 */ /* 0x0001e2000c10190c */
[----:B------:R-:W-:Y:S01]  /*37d0*/  FMUL R12, R12, UR6 ;  /* 0x000000060c0c7c20 */ /* 0x000fe20008400000 */
[----:B------:R-:W-:Y:S02]  /*37e0*/  FFMA R11, R80, UR4, R11 ;  /* 0x00000004500b7c23 */ /* 0x000fe4000800000b */
[----:B------:R-:W-:Y:S01]  /*37f0*/  STG.E desc[UR12][R4.64+0x100], R79 ;  /* 0x0001004f04007986 */ /* 0x000fe2000c10190c */
[----:B------:R-:W-:Y:S01]  /*3800*/  FMUL R3, R14, UR6 ;  /* 0x000000060e037c20 */ /* 0x000fe20008400000 */
[----:B------:R-:W-:Y:S02]  /*3810*/  FFMA R81, R81, UR4, R12 ;  /* 0x0000000451517c23 */ /* 0x000fe4000800000c */
[----:B------:R-:W-:Y:S01]  /*3820*/  STG.E desc[UR12][R4.64+0x140], R11 ;  /* 0x0001400b04007986 */ /* 0x000fe2000c10190c */
[----:B------:R-:W-:Y:S01]  /*3830*/  FFMA R7, R84, UR4, R3 ;  /* 0x0000000454077c23 */ /* 0x000fe20008000003 */
[----:B------:R-:W-:-:S02]  /*3840*/  IMAD.WIDE R2, R8, 0x40, R4 ;  /* 0x0000004008027825 */ /* 0x000fc400078e0204 */
[----:B------:R-:W-:Y:S04]  /*3850*/  STG.E desc[UR12][R4.64+0x180], R81 ;  /* 0x0001805104007986 */ /* 0x000fe8000c10190c */
[----:B------:R1:W-:Y:S04]  /*3860*/  STG.E desc[UR12][R4.64+0x1c0], R7 ;  /* 0x0001c00704007986 */ /* 0x0003e8000c10190c */
[----:B------:R-:W2:Y:S04]  /*3870*/  LDG.E R0, desc[UR12][R2.64] ;  /* 0x0000000c02007981 */ /* 0x000ea8000c1e1900 */
[----:B------:R-:W3:Y:S04]  /*3880*/  LDG.E R6, desc[UR12][R2.64+0x40] ;  /* 0x0000400c02067981 */ /* 0x000ee8000c1e1900 */
[----:B0-----:R-:W1:Y:S04]  /*3890*/  LDG.E R9, desc[UR12][R2.64+0x80] ;  /* 0x0000800c02097981 */ /* 0x001e68000c1e1900 */
[----:B------:R-:W4:Y:S04]  /*38a0*/  LDG.E R10, desc[UR12][R2.64+0xc0] ;  /* 0x0000c00c020a7981 */ /* 0x000f28000c1e1900 */
[----:B------:R-:W5:Y:S04]  /*38b0*/  LDG.E R12, desc[UR12][R2.64+0x100] ;  /* 0x0001000c020c7981 */ /* 0x000f68000c1e1900 */
[----:B------:R-:W5:Y:S04]  /*38c0*/  LDG.E R13, desc[UR12][R2.64+0x140] ;  /* 0x0001400c020d7981 */ /* 0x000f68000c1e1900 */
[----:B------:R-:W5:Y:S04]  /*38d0*/  LDG.E R14, desc[UR12][R2.64+0x180] ;  /* 0x0001800c020e7981 */ /* 0x000f68000c1e1900 */
[----:B------:R-:W5:Y:S01]  /*38e0*/  LDG.E R15, desc[UR12][R2.64+0x1c0] ;  /* 0x0001c00c020f7981 */ /* 0x000f62000c1e1900 */
[----:B--2---:R-:W-:Y:S01]  /*38f0*/  FMUL R0, R0, UR6 ;  /* 0x0000000600007c20 */ /* 0x004fe20008400000 */
[----:B---3--:R-:W-:-:S03]  /*3900*/  FMUL R6, R6, UR6 ;  /* 0x0000000606067c20 */ /* 0x008fc60008400000 */
[----:B------:R-:W-:Y:S01]  /*3910*/  FFMA R83, R83, UR4, R0 ;  /* 0x0000000453537c23 */ /* 0x000fe20008000000 */
[----:B-1----:R-:W-:Y:S01]  /*3920*/  FMUL R4, R9, UR6 ;  /* 0x0000000609047c20 */ /* 0x002fe20008400000 */
[----:B------:R-:W-:-:S03]  /*3930*/  FFMA R39, R39, UR4, R6 ;  /* 0x0000000427277c23 */ /* 0x000fc60008000006 */
[----:B------:R-:W-:Y:S01]  /*3940*/  STG.E desc[UR12][R2.64], R83 ;  /* 0x0000005302007986 */ /* 0x000fe2000c10190c */
[----:B----4-:R-:W-:Y:S01]  /*3950*/  FMUL R10, R10, UR6 ;  /* 0x000000060a0a7c20 */ /* 0x010fe20008400000 */
[----:B------:R-:W-:Y:S02]  /*3960*/  FFMA R85, R85, UR4, R4 ;  /* 0x0000000455557c23 */ /* 0x000fe40008000004 */
[----:B------:R-:W-:Y:S01]  /*3970*/  STG.E desc[UR12][R2.64+0x40], R39 ;  /* 0x0000402702007986 */ /* 0x000fe2000c10190c */
[----:B-----5:R-:W-:Y:S01]  /*3980*/  FMUL R12, R12, UR6 ;  /* 0x000000060c0c7c20 */ /* 0x020fe20008400000 */
[----:B------:R-:W-:Y:S02]  /*3990*/  FFMA R43, R43, UR4, R10 ;  /* 0x000000042b2b7c23 */ /* 0x000fe4000800000a */
[----:B------:R-:W-:Y:S01]  /*39a0*/  STG.E desc[UR12][R2.64+0x80], R85 ;  /* 0x0000805502007986 */ /* 0x000fe2000c10190c */
[----:B------:R-:W-:Y:S01]  /*39b0*/  FMUL R13, R13, UR6 ;  /* 0x000000060d0d7c20 */ /* 0x000fe20008400000 */
[----:B------:R-:W-:-:S02]  /*39c0*/  FFMA R87, R87, UR4, R12 ;  /* 0x0000000457577c23 */ /* 0x000fc4000800000c */
[----:B------:R-:W-:Y:S01]  /*39d0*/  STG.E desc[UR12][R2.64+0xc0], R43 ;  /* 0x0000c02b02007986 */ /* 0x000fe2000c10190c */
[----:B------:R-:W-:Y:S01]  /*39e0*/  FMUL R5, R14, UR6 ;  /* 0x000000060e057c20 */ /* 0x000fe20008400000 */
[----:B------:R-:W-:Y:S02]  /*39f0*/  FFMA R13, R88, UR4, R13 ;  /* 0x00000004580d7c23 */ /* 0x000fe4000800000d */
[----:B------:R-:W-:Y:S01]  /*3a00*/  STG.E desc[UR12][R2.64+0x100], R87 ;  /* 0x0001005702007986 */ /* 0x000fe2000c10190c */
[----:B------:R-:W-:Y:S01]  /*3a10*/  FMUL R15, R15, UR6 ;  /* 0x000000060f0f7c20 */ /* 0x000fe20008400000 */
[----:B------:R-:W-:Y:S01]  /*3a20*/  FFMA R7, R32, UR4, R5 ;  /* 0x0000000420077c23 */ /* 0x000fe20008000005 */
[----:B------:R-:W-:Y:S01]  /*3a30*/  IMAD.WIDE R4, R8, 0x40, R2 ;  /* 0x0000004008047825 */ /* 0x000fe200078e0202 */
[----:B------:R-:W-:Y:S03]  /*3a40*/  STG.E desc[UR12][R2.64+0x140], R13 ;  /* 0x0001400d02007986 */ /* 0x000fe6000c10190c */
[----:B------:R-:W-:Y:S01]  /*3a50*/  FFMA R15, R92, UR4, R15 ;  /* 0x000000045c0f7c23 */ /* 0x000fe2000800000f */
[----:B------:R-:W-:Y:S04]  /*3a60*/  STG.E desc[UR12][R2.64+0x180], R7 ;  /* 0x0001800702007986 */ /* 0x000fe8000c10190c */
[----:B------:R0:W-:Y:S04]  /*3a70*/  STG.E desc[UR12][R2.64+0x1c0], R15 ;  /* 0x0001c00f02007986 */ /* 0x0001e8000c10190c */
[----:B------:R-:W2:Y:S04]  /*3a80*/  LDG.E R0, desc[UR12][R4.64] ;  /* 0x0000000c04007981 */ /* 0x000ea8000c1e1900 */
[----:B------:R-:W3:Y:S04]  /*3a90*/  LDG.E R6, desc[UR12][R4.64+0x40] ;  /* 0x0000400c04067981 */ /* 0x000ee8000c1e1900 */
[----:B------:R-:W0:Y:S04]  /*3aa0*/  LDG.E R9, desc[UR12][R4.64+0x80] ;  /* 0x0000800c04097981 */ /* 0x000e28000c1e1900 */
[----:B------:R-:W4:Y:S04]  /*3ab0*/  LDG.E R10, desc[UR12][R4.64+0xc0] ;  /* 0x0000c00c040a7981 */ /* 0x000f28000c1e1900 */
[----:B------:R-:W5:Y:S04]  /*3ac0*/  LDG.E R11, desc[UR12][R4.64+0x100] ;  /* 0x0001000c040b7981 */ /* 0x000f68000c1e1900 */
[----:B------:R-:W5:Y:S04]  /*3ad0*/  LDG.E R12, desc[UR12][R4.64+0x140] ;  /* 0x0001400c040c7981 */ /* 0x000f68000c1e1900 */
[----:B------:R-:W5:Y:S04]  /*3ae0*/  LDG.E R14, desc[UR12][R4.64+0x180] ;  /* 0x0001800c040e7981 */ /* 0x000f68000c1e1900 */
[----:B------:R-:W5:Y:S01]  /*3af0*/  LDG.E R16, desc[UR12][R4.64+0x1c0] ;  /* 0x0001c00c04107981 */ /* 0x000f62000c1e1900 */
[----:B--2---:R-:W-:-:S04]  /*3b00*/  FMUL R0, R0, UR6 ;  /* 0x0000000600007c20 */ /* 0x004fc80008400000 */
[----:B------:R-:W-:Y:S01]  /*3b10*/  FFMA R93, R93, UR4, R0 ;  /* 0x000000045d5d7c23 */ /* 0x000fe20008000000 */
[----:B---3--:R-:W-:Y:S01]  /*3b20*/  FMUL R6, R6, UR6 ;  /* 0x0000000606067c20 */ /* 0x008fe20008400000 */
[----:B0-----:R-:W-:-:S03]  /*3b30*/  FMUL R2, R9, UR6 ;  /* 0x0000000609027c20 */ /* 0x001fc60008400000 */
[----:B------:R-:W-:Y:S01]  /*3b40*/  FFMA R119, R119, UR4, R6 ;  /* 0x0000000477777c23 */ /* 0x000fe20008000006 */
        /* <DEDUP_REMOVED lines=21> */
[----:B------:R-:W0:Y:S04]  /*3ca0*/  LDG.E R10, desc[UR12][R2.64+0xc0] ;  /* 0x0000c00c020a7981 */ /* 0x000e28000c1e1900 */
[----:B------:R-:W3:Y:S04]  /*3cb0*/  LDG.E R6, desc[UR12][R2.64+0x40] ;  /* 0x0000400c02067981 */ /* 0x000ee8000c1e1900 */
[----:B------:R-:W4:Y:S04]  /*3cc0*/  LDG.E R9, desc[UR12][R2.64+0x80] ;  /* 0x0000800c02097981 */ /* 0x000f28000c1e1900 */
[----:B------:R-:W5:Y:S04]  /*3cd0*/  LDG.E R11, desc[UR12][R2.64+0x100] ;  /* 0x0001000c020b7981 */ /* 0x000f68000c1e1900 */
[----:B------:R-:W5:Y:S04]  /*3ce0*/  LDG.E R12, desc[UR12][R2.64+0x140] ;  /* 0x0001400c020c7981 */ /* 0x000f68000c1e1900 */
[----:B------:R-:W5:Y:S04]  /*3cf0*/  LDG.E R13, desc[UR12][R2.64+0x180] ;  /* 0x0001800c020d7981 */ /* 0x000f68000c1e1900 */
[----:B------:R-:W5:Y:S01]  /*3d00*/  LDG.E R14, desc[UR12][R2.64+0x1c0] ;  /* 0x0001c00c020e7981 */ /* 0x000f62000c1e1900 */
[----:B--2---:R-:W-:Y:S01]  /*3d10*/  FMUL R0, R0, UR6 ;  /* 0x0000000600007c20 */ /* 0x004fe20008400000 */
[----:B0-----:R-:W-:-:S03]  /*3d20*/  FMUL R5, R10, UR6 ;  /* 0x000000060a057c20 */ /* 0x001fc60008400000 */
[----:B------:R-:W-:Y:S01]  /*3d30*/  FFMA R111, R111, UR4, R0 ;  /* 0x000000046f6f7c23 */ /* 0x000fe20008000000 */
[----:B------:R-:W-:Y:S01]  /*3d40*/  FFMA R7, R100, UR4, R5 ;  /* 0x0000000464077c23 */ /* 0x000fe20008000005 */
[----:B---3--:R-:W-:Y:S01]  /*3d50*/  FMUL R6, R6, UR6 ;  /* 0x0000000606067c20 */ /* 0x008fe20008400000 */
[----:B----4-:R-:W-:Y:S01]  /*3d60*/  FMUL R4, R9, UR6 ;  /* 0x0000000609047c20 */ /* 0x010fe20008400000 */
[----:B-----5:R-:W-:Y:S01]  /*3d70*/  FMUL R11, R11, UR6 ;  /* 0x000000060b0b7c20 */ /* 0x020fe20008400000 */
[----:B------:R-:W-:Y:S01]  /*3d80*/  FMUL R12, R12, UR6 ;  /* 0x000000060c0c7c20 */ /* 0x000fe20008400000 */
[----:B------:R-:W-:Y:S01]  /*3d90*/  FMUL R0, R13, UR6 ;  /* 0x000000060d007c20 */ /* 0x000fe20008400000 */
[----:B------:R-:W-:Y:S01]  /*3da0*/  FMUL R5, R14, UR6 ;  /* 0x000000060e057c20 */ /* 0x000fe20008400000 */
[----:B------:R-:W-:Y:S01]  /*3db0*/  FFMA R37, R37, UR4, R6 ;  /* 0x0000000425257c23 */ /* 0x000fe20008000006 */
[----:B------:R-:W-:Y:S01]  /*3dc0*/  FFMA R55, R55, UR4, R4 ;  /* 0x0000000437377c23 */ /* 0x000fe20008000004 */
[----:B------:R-:W-:Y:S01]  /*3dd0*/  FFMA R11, R124, UR4, R11 ;  /* 0x000000047c0b7c23 */ /* 0x000fe2000800000b */
[----:B------:R-:W-:Y:S01]  /*3de0*/  FFMA R35, R35, UR4, R12 ;  /* 0x0000000423237c23 */ /* 0x000fe2000800000c */
[----:B------:R-:W-:Y:S01]  /*3df0*/  FFMA R125, R125, UR4, R0 ;  /* 0x000000047d7d7c23 */ /* 0x000fe20008000000 */
[----:B------:R-:W-:Y:S01]  /*3e00*/  FFMA R9, R42, UR4, R5 ;  /* 0x000000042a097c23 */ /* 0x000fe20008000005 */
[----:B------:R-:W-:Y:S01]  /*3e10*/  IMAD.WIDE R4, R8, 0x40, R2 ;  /* 0x0000004008047825 */ /* 0x000fe200078e0202 */
[----:B------:R-:W-:Y:S04]  /*3e20*/  STG.E desc[UR12][R2.64], R111 ;  /* 0x0000006f02007986 */ /* 0x000fe8000c10190c */
[----:B------:R-:W-:Y:S04]  /*3e30*/  STG.E desc[UR12][R2.64+0x40], R37 ;  /* 0x0000402502007986 */ /* 0x000fe8000c10190c */
[----:B------:R-:W-:Y:S04]  /*3e40*/  STG.E desc[UR12][R2.64+0x80], R55 ;  /* 0x0000803702007986 */ /* 0x000fe8000c10190c */
[----:B------:R0:W-:Y:S04]  /*3e50*/  STG.E desc[UR12][R2.64+0xc0], R7 ;  /* 0x0000c00702007986 */ /* 0x0001e8000c10190c */
[----:B------:R1:W-:Y:S04]  /*3e60*/  STG.E desc[UR12][R2.64+0x100], R11 ;  /* 0x0001000b02007986 */ /* 0x0003e8000c10190c */
[----:B------:R-:W-:Y:S04]  /*3e70*/  STG.E desc[UR12][R2.64+0x140], R35 ;  /* 0x0001402302007986 */ /* 0x000fe8000c10190c */
[----:B------:R-:W-:Y:S04]  /*3e80*/  STG.E desc[UR12][R2.64+0x180], R125 ;  /* 0x0001807d02007986 */ /* 0x000fe8000c10190c */
[----:B------:R2:W-:Y:S04]  /*3e90*/  STG.E desc[UR12][R2.64+0x1c0], R9 ;  /* 0x0001c00902007986 */ /* 0x0005e8000c10190c */
[----:B------:R-:W3:Y:S04]  /*3ea0*/  LDG.E R0, desc[UR12][R4.64] ;  /* 0x0000000c04007981 */ /* 0x000ee8000c1e1900 */
[----:B------:R-:W4:Y:S04]  /*3eb0*/  LDG.E R6, desc[UR12][R4.64+0x40] ;  /* 0x0000400c04067981 */ /* 0x000f28000c1e1900 */
[----:B0-----:R-:W2:Y:S04]  /*3ec0*/  LDG.E R7, desc[UR12][R4.64+0x80] ;  /* 0x0000800c04077981 */ /* 0x001ea8000c1e1900 */
[----:B------:R-:W5:Y:S04]  /*3ed0*/  LDG.E R10, desc[UR12][R4.64+0xc0] ;  /* 0x0000c00c040a7981 */ /* 0x000f68000c1e1900 */
[----:B------:R-:W5:Y:S04]  /*3ee0*/  LDG.E R12, desc[UR12][R4.64+0x100] ;  /* 0x0001000c040c7981 */ /* 0x000f68000c1e1900 */
[----:B------:R-:W5:Y:S04]  /*3ef0*/  LDG.E R13, desc[UR12][R4.64+0x140] ;  /* 0x0001400c040d7981 */ /* 0x000f68000c1e1900 */
[----:B------:R-:W5:Y:S04]  /*3f00*/  LDG.E R14, desc[UR12][R4.64+0x180] ;  /* 0x0001800c040e7981 */ /* 0x000f68000c1e1900 */
[----:B-1----:R-:W5:Y:S01]  /*3f10*/  LDG.E R11, desc[UR12][R4.64+0x1c0] ;  /* 0x0001c00c040b7981 */ /* 0x002f62000c1e1900 */
[----:B---3--:R-:W-:Y:S01]  /*3f20*/  FMUL R0, R0, UR6 ;  /* 0x0000000600007c20 */ /* 0x008fe20008400000 */
[----:B----4-:R-:W-:Y:S01]  /*3f30*/  FMUL R6, R6, UR6 ;  /* 0x0000000606067c20 */ /* 0x010fe20008400000 */
[----:B--2---:R-:W-:Y:S01]  /*3f40*/  FMUL R2, R7, UR6 ;  /* 0x0000000607027c20 */ /* 0x004fe20008400000 */
[----:B-----5:R-:W-:Y:S01]  /*3f50*/  FMUL R3, R10, UR6 ;  /* 0x000000060a037c20 */ /* 0x020fe20008400000 */
[----:B------:R-:W-:Y:S01]  /*3f60*/  FMUL R12, R12, UR6 ;  /* 0x000000060c0c7c20 */ /* 0x000fe20008400000 */
        /* <DEDUP_REMOVED lines=16> */
[----:B------:R-:W-:Y:S04]  /*4070*/  STG.E desc[UR12][R4.64+0x100], R101 ;  /* 0x0001006504007986 */ /* 0x000fe8000c10190c */
[----:B------:R-:W-:Y:S04]  /*4080*/  STG.E desc[UR12][R4.64+0x140], R13 ;  /* 0x0001400d04007986 */ /* 0x000fe8000c10190c */
[----:B------:R-:W-:Y:S04]  /*4090*/  STG.E desc[UR12][R4.64+0x180], R41 ;  /* 0x0001802904007986 */ /* 0x000fe8000c10190c */
[----:B------:R1:W-:Y:S04]  /*40a0*/  STG.E desc[UR12][R4.64+0x1c0], R11 ;  /* 0x0001c00b04007986 */ /* 0x0003e8000c10190c */
[----:B0-----:R-:W1:Y:S04]  /*40b0*/  LDG.E R7, desc[UR12][R2.64+0x80] ;  /* 0x0000800c02077981 */ /* 0x001e68000c1e1900 */
[----:B------:R-:W2:Y:S04]  /*40c0*/  LDG.E R0, desc[UR12][R2.64] ;  /* 0x0000000c02007981 */ /* 0x000ea8000c1e1900 */
[----:B------:R-:W3:Y:S04]  /*40d0*/  LDG.E R6, desc[UR12][R2.64+0x40] ;  /* 0x0000400c02067981 */ /* 0x000ee8000c1e1900 */
[----:B------:R-:W4:Y:S04]  /*40e0*/  LDG.E R9, desc[UR12][R2.64+0xc0] ;  /* 0x0000c00c02097981 */ /* 0x000f28000c1e1900 */
[----:B------:R-:W5:Y:S04]  /*40f0*/  LDG.E R10, desc[UR12][R2.64+0x100] ;  /* 0x0001000c020a7981 */ /* 0x000f68000c1e1900 */
[----:B------:R-:W5:Y:S04]  /*4100*/  LDG.E R12, desc[UR12][R2.64+0x140] ;  /* 0x0001400c020c7981 */ /* 0x000f68000c1e1900 */
[----:B------:R-:W5:Y:S04]  /*4110*/  LDG.E R14, desc[UR12][R2.64+0x180] ;  /* 0x0001800c020e7981 */ /* 0x000f68000c1e1900 */
[----:B------:R-:W5:Y:S01]  /*4120*/  LDG.E R15, desc[UR12][R2.64+0x1c0] ;  /* 0x0001c00c020f7981 */ /* 0x000f62000c1e1900 */
[----:B-1----:R-:W-:Y:S01]  /*4130*/  FMUL R4, R7, UR6 ;  /* 0x0000000607047c20 */ /* 0x002fe20008400000 */
[----:B--2---:R-:W-:Y:S01]  /*4140*/  FMUL R0, R0, UR6 ;  /* 0x0000000600007c20 */ /* 0x004fe20008400000 */
        /* <DEDUP_REMOVED lines=34> */
[----:B-1----:R-:W-:Y:S01]  /*4370*/  FMUL R2, R5, UR6 ;  /* 0x0000000605027c20 */ /* 0x002fe20008400000 */
        /* <DEDUP_REMOVED lines=12> */
[----:B------:R-:W-:Y:S04]  /*4440*/  STG.E desc[UR12][R8.64], R99 ;  /* 0x0000006308007986 */ /* 0x000fe8000c10190c */
[----:B------:R-:W-:Y:S04]  /*4450*/  STG.E desc[UR12][R8.64+0x40], R97 ;  /* 0x0000406108007986 */ /* 0x000fe8000c10190c */
[----:B------:R-:W-:Y:S04]  /*4460*/  STG.E desc[UR12][R8.64+0x80], R95 ;  /* 0x0000805f08007986 */ /* 0x000fe8000c10190c */
[----:B------:R-:W-:Y:S04]  /*4470*/  STG.E desc[UR12][R8.64+0xc0], R89 ;  /* 0x0000c05908007986 */ /* 0x000fe8000c10190c */
[----:B------:R-:W-:Y:S04]  /*4480*/  STG.E desc[UR12][R8.64+0x100], R73 ;  /* 0x0001004908007986 */ /* 0x000fe8000c10190c */
[----:B------:R-:W-:Y:S04]  /*4490*/  STG.E desc[UR12][R8.64+0x140], R65 ;  /* 0x0001404108007986 */ /* 0x000fe8000c10190c */
[----:B------:R-:W-:Y:S04]  /*44a0*/  STG.E desc[UR12][R8.64+0x180], R63 ;  /* 0x0001803f08007986 */ /* 0x000fe8000c10190c */
[----:B------:R-:W-:Y:S01]  /*44b0*/  STG.E desc[UR12][R8.64+0x1c0], R13 ;  /* 0x0001c00d08007986 */ /* 0x000fe2000c10190c */
[----:B------:R-:W-:Y:S05]  /*44c0*/  EXIT ;  /* 0x000000000000794d */ /* 0x000fea0003800000 */
.L_x_3:
[----:B------:R-:W0:Y:S02]  /*44d0*/  LDCU UR4, c[0x0][0x3c0] ;  /* 0x00007800ff0477ac */ /* 0x000e240008000800 */
[----:B0-----:R-:W-:Y:S01]  /*44e0*/  FMUL R5, R34, UR4 ;  /* 0x0000000422057c20 */ /* 0x001fe20008400000 */
[----:B------:R-:W-:Y:S01]  /*44f0*/  FMUL R7, R46, UR4 ;  /* 0x000000042e077c20 */ /* 0x000fe20008400000 */
[----:B------:R-:W-:Y:S01]  /*4500*/  FMUL R9, R50, UR4 ;  /* 0x0000000432097c20 */ /* 0x000fe20008400000 */
[----:B------:R-:W-:Y:S01]  /*4510*/  FMUL R11, R52, UR4 ;  /* 0x00000004340b7c20 */ /* 0x000fe20008400000 */
[----:B------:R-:W-:Y:S01]  /*4520*/  FMUL R71, R71, UR4 ;  /* 0x0000000447477c20 */ /* 0x000fe20008400000 */
[----:B-1----:R0:W-:Y:S01]  /*4530*/  STG.E desc[UR12][R2.64], R5 ;  /* 0x0000000502007986 */ /* 0x0021e2000c10190c */
[----:B------:R-:W-:Y:S01]  /*4540*/  FMUL R13, R70, UR4 ;  /* 0x00000004460d7c20 */ /* 0x000fe20008400000 */
[----:B------:R-:W-:Y:S01]  /*4550*/  FMUL R15, R76, UR4 ;  /* 0x000000044c0f7c20 */ /* 0x000fe20008400000 */
[----:B------:R-:W-:Y:S01]  /*4560*/  FMUL R17, R36, UR4 ;  /* 0x0000000424117c20 */ /* 0x000fe20008400000 */
[----:B------:R1:W-:Y:S01]  /*4570*/  STG.E desc[UR12][R2.64+0x40], R7 ;  /* 0x0000400702007986 */ /* 0x0003e2000c10190c */
[----:B------:R-:W-:Y:S01]  /*4580*/  FMUL R47, R47, UR4 ;  /* 0x000000042f2f7c20 */ /* 0x000fe20008400000 */
[----:B------:R-:W-:Y:S01]  /*4590*/  FMUL R113, R113, UR4 ;  /* 0x0000000471717c20 */ /* 0x000fe20008400000 */
[----:B------:R-:W-:Y:S01]  /*45a0*/  FMUL R77, R77, UR4 ;  /* 0x000000044d4d7c20 */ /* 0x000fe20008400000 */
[----:B------:R2:W-:Y:S01]  /*45b0*/  STG.E desc[UR12][R2.64+0x80], R9 ;  /* 0x0000800902007986 */ /* 0x0005e2000c10190c */
[----:B------:R-:W-:Y:S01]  /*45c0*/  FMUL R79, R79, UR4 ;  /* 0x000000044f4f7c20 */ /* 0x000fe20008400000 */
[----:B------:R-:W-:Y:S01]  /*45d0*/  FMUL R81, R81, UR4 ;  /* 0x0000000451517c20 */ /* 0x000fe20008400000 */
[----:B------:R-:W-:Y:S01]  /*45e0*/  FMUL R83, R83, UR4 ;  /* 0x0000000453537c20 */ /* 0x000fe20008400000 */
[----:B0-----:R-:W-:Y:S01]  /*45f0*/  IMAD.WIDE R4, R19, 0x4, R2 ;  /* 0x0000000413047825 */ /* 0x001fe200078e0202 */
[----:B------:R0:W-:Y:S03]  /*4600*/  STG.E desc[UR12][R2.64+0xc0], R11 ;  /* 0x0000c00b02007986 */ /* 0x0001e6000c10190c */
[----:B------:R-:W-:Y:S01]  /*4610*/  FMUL R39, R39, UR4 ;  /* 0x0000000427277c20 */ /* 0x000fe20008400000 */
[----:B------:R-:W-:Y:S01]  /*4620*/  FMUL R85, R85, UR4 ;  /* 0x0000000455557c20 */ /* 0x000fe20008400000 */
[----:B-1----:R-:W-:Y:S01]  /*4630*/  FMUL R7, R78, UR4 ;  /* 0x000000044e077c20 */ /* 0x002fe20008400000 */
[----:B------:R-:W-:Y:S01]  /*4640*/  STG.E desc[UR12][R2.64+0x100], R71 ;  /* 0x0001004702007986 */ /* 0x000fe2000c10190c */
[----:B------:R-:W-:Y:S01]  /*4650*/  FMUL R43, R43, UR4 ;  /* 0x000000042b2b7c20 */ /* 0x000fe20008400000 */
[----:B------:R-:W-:Y:S01]  /*4660*/  FMUL R87, R87, UR4 ;  /* 0x0000000457577c20 */ /* 0x000fe20008400000 */
[----:B--2---:R-:W-:Y:S01]  /*4670*/  FMUL R9, R80, UR4 ;  /* 0x0000000450097c20 */ /* 0x004fe20008400000 */
[----:B------:R-:W-:Y:S01]  /*4680*/  STG.E desc[UR12][R2.64+0x140], R13 ;  /* 0x0001400d02007986 */ /* 0x000fe2000c10190c */
[----:B------:R-:W-:Y:S01]  /*4690*/  FMUL R93, R93, UR4 ;  /* 0x000000045d5d7c20 */ /* 0x000fe20008400000 */
[----:B------:R-:W-:Y:S01]  /*46a0*/  FMUL R119, R119, UR4 ;  /* 0x0000000477777c20 */ /* 0x000fe20008400000 */
[----:B------:R-:W-:Y:S01]  /*46b0*/  FMUL R117, R117, UR4 ;  /* 0x0000000475757c20 */ /* 0x000fe20008400000 */
[----:B------:R-:W-:Y:S01]  /*46c0*/  STG.E desc[UR12][R2.64+0x180], R15 ;  /* 0x0001800f02007986 */ /* 0x000fe2000c10190c */
[----:B0-----:R-:W-:Y:S01]  /*46d0*/  FMUL R11, R84, UR4 ;  /* 0x00000004540b7c20 */ /* 0x001fe20008400000 */
        /* <DEDUP_REMOVED lines=10> */
[----:B------:R-:W-:Y:S01]  /*4780*/  STG.E desc[UR12][R4.64], R47 ;  /* 0x0000002f04007986 */ /* 0x000fe2000c10190c */
[----:B------:R-:W-:Y:S01]  /*4790*/  FMUL R125, R125, UR4 ;  /* 0x000000047d7d7c20 */ /* 0x000fe20008400000 */
[----:B------:R-:W-:Y:S01]  /*47a0*/  FMUL R105, R105, UR4 ;  /* 0x0000000469697c20 */ /* 0x000fe20008400000 */
[----:B------:R-:W-:Y:S01]  /*47b0*/  FMUL R107, R107, UR4 ;  /* 0x000000046b6b7c20 */ /* 0x000fe20008400000 */
[----:B0-----:R-:W-:Y:S01]  /*47c0*/  IMAD.WIDE R2, R8, 0x40, R4 ;  /* 0x0000004008027825 */ /* 0x001fe200078e0204 */
[----:B------:R-:W-:Y:S03]  /*47d0*/  STG.E desc[UR12][R4.64+0x40], R113 ;  /* 0x0000407104007986 */ /* 0x000fe6000c10190c */
[----:B------:R-:W-:Y:S01]  /*47e0*/  FMUL R109, R109, UR4 ;  /* 0x000000046d6d7c20 */ /* 0x000fe20008400000 */
[----:B------:R-:W-:Y:S01]  /*47f0*/  FMUL R101, R101, UR4 ;  /* 0x0000000465657c20 */ /* 0x000fe20008400000 */
[----:B-1----:R-:W-:Y:S01]  /*4800*/  FMUL R7, R88, UR4 ;  /* 0x0000000458077c20 */ /* 0x002fe20008400000 */
[----:B------:R-:W-:Y:S01]  /*4810*/  STG.E desc[UR12][R4.64+0x80], R77 ;  /* 0x0000804d04007986 */ /* 0x000fe2000c10190c */
[----:B------:R-:W-:Y:S01]  /*4820*/  FMUL R41, R41, UR4 ;  /* 0x0000000429297c20 */ /* 0x000fe20008400000 */
[----:B------:R-:W-:Y:S01]  /*4830*/  FMUL R57, R57, UR4 ;  /* 0x0000000439397c20 */ /* 0x000fe20008400000 */
[----:B------:R-:W-:Y:S01]  /*4840*/  FMUL R67, R67, UR4 ;  /* 0x0000000443437c20 */ /* 0x000fe20008400000 */
[----:B------:R-:W-:Y:S01]  /*4850*/  STG.E desc[UR12][R4.64+0x100], R79 ;  /* 0x0001004f04007986 */ /* 0x000fe2000c10190c */
        /* <DEDUP_REMOVED lines=14> */
[----:B0-----:R-:W-:Y:S01]  /*4940*/  FMUL R9, R32, UR4 ;  /* 0x0000000420097c20 */ /* 0x001fe20008400000 */
[----:B------:R0:W-:Y:S04]  /*4950*/  STG.E desc[UR12][R2.64+0x140], R7 ;  /* 0x0001400702007986 */ /* 0x0001e8000c10190c */
[----:B------:R-:W-:Y:S01]  /*4960*/  STG.E desc[UR12][R2.64], R83 ;  /* 0x0000005302007986 */ /* 0x000fe2000c10190c */
[----:B-1----:R-:W-:Y:S01]  /*4970*/  FMUL R11, R92, UR4 ;  /* 0x000000045c0b7c20 */ /* 0x002fe20008400000 */
[----:B------:R-:W-:-:S02]  /*4980*/  IMAD.WIDE R4, R8, 0x40, R2 ;  /* 0x0000004008047825 */ /* 0x000fc400078e0202 */
[----:B------:R-:W-:Y:S02]  /*4990*/  STG.E desc[UR12][R2.64+0x40], R39 ;  /* 0x0000402702007986 */ /* 0x000fe4000c10190c */
[----:B0-----:R-:W-:Y:S02]  /*49a0*/  FMUL R7, R38, UR4 ;  /* 0x0000000426077c20 */ /* 0x001fe40008400000 */
[----:B------:R-:W-:Y:S04]  /*49b0*/  STG.E desc[UR12][R2.64+0x80], R85 ;  /* 0x0000805502007986 */ /* 0x000fe8000c10190c */
[----:B------:R-:W-:Y:S04]  /*49c0*/  STG.E desc[UR12][R2.64+0xc0], R43 ;  /* 0x0000c02b02007986 */ /* 0x000fe8000c10190c */
[----:B------:R-:W-:Y:S04]  /*49d0*/  STG.E desc[UR12][R2.64+0x100], R87 ;  /* 0x0001005702007986 */ /* 0x000fe8000c10190c */
[----:B------:R0:W-:Y:S04]  /*49e0*/  STG.E desc[UR12][R2.64+0x180], R9 ;  /* 0x0001800902007986 */ /* 0x0001e8000c10190c */
[----:B------:R1:W-:Y:S04]  /*49f0*/  STG.E desc[UR12][R2.64+0x1c0], R11 ;  /* 0x0001c00b02007986 */ /* 0x0003e8000c10190c */
[----:B------:R2:W-:Y:S04]  /*4a00*/  STG.E desc[UR12][R4.64+0x1c0], R7 ;  /* 0x0001c00704007986 */ /* 0x0005e8000c10190c */
[----:B------:R-:W-:Y:S01]  /*4a10*/  STG.E desc[UR12][R4.64], R93 ;  /* 0x0000005d04007986 */ /* 0x000fe2000c10190c */
[----:B0-----:R-:W-:Y:S01]  /*4a20*/  FMUL R9, R100, UR4 ;  /* 0x0000000464097c20 */ /* 0x001fe20008400000 */
[----:B-1----:R-:W-:-:S02]  /*4a30*/  IMAD.WIDE R2, R8, 0x40, R4 ;  /* 0x0000004008027825 */ /* 0x002fc400078e0204 */
[----:B------:R-:W-:Y:S02]  /*4a40*/  STG.E desc[UR12][R4.64+0x40], R119 ;  /* 0x0000407704007986 */ /* 0x000fe4000c10190c */
[----:B------:R-:W-:Y:S01]  /*4a50*/  FMUL R11, R124, UR4 ;  /* 0x000000047c0b7c20 */ /* 0x000fe20008400000 */
[----:B--2---:R-:W-:Y:S01]  /*4a60*/  FMUL R7, R42, UR4 ;  /* 0x000000042a077c20 */ /* 0x004fe20008400000 */
[----:B------:R-:W-:Y:S04]  /*4a70*/  STG.E desc[UR12][R4.64+0x80], R117 ;  /* 0x0000807504007986 */ /* 0x000fe8000c10190c */
[----:B------:R-:W-:Y:S04]  /*4a80*/  STG.E desc[UR12][R4.64+0xc0], R103 ;  /* 0x0000c06704007986 */ /* 0x000fe8000c10190c */
[----:B------:R-:W-:Y:S04]  /*4a90*/  STG.E desc[UR12][R4.64+0x100], R53 ;  /* 0x0001003504007986 */ /* 0x000fe8000c10190c */
[----:B------:R-:W-:Y:S04]  /*4aa0*/  STG.E desc[UR12][R4.64+0x140], R51 ;  /* 0x0001403304007986 */ /* 0x000fe8000c10190c */
[----:B------:R0:W-:Y:S04]  /*4ab0*/  STG.E desc[UR12][R4.64+0x180], R49 ;  /* 0x0001803104007986 */ /* 0x0001e8000c10190c */
[----:B------:R1:W-:Y:S04]  /*4ac0*/  STG.E desc[UR12][R2.64+0xc0], R9 ;  /* 0x0000c00902007986 */ /* 0x0003e8000c10190c */
[----:B------:R2:W-:Y:S01]  /*4ad0*/  STG.E desc[UR12][R2.64+0x100], R11 ;  /* 0x0001000b02007986 */ /* 0x0005e2000c10190c */
[----:B0-----:R-:W-:-:S03]  /*4ae0*/  IMAD.WIDE R4, R8, 0x40, R2 ;  /* 0x0000004008047825 */ /* 0x001fc600078e0202 */
[----:B------:R0:W-:Y:S01]  /*4af0*/  STG.E desc[UR12][R2.64+0x1c0], R7 ;  /* 0x0001c00702007986 */ /* 0x0001e2000c10190c */
[----:B-1----:R-:W-:-:S03]  /*4b00*/  FMUL R9, R54, UR4 ;  /* 0x0000000436097c20 */ /* 0x002fc60008400000 */
[----:B------:R-:W-:Y:S01]  /*4b10*/  STG.E desc[UR12][R2.64], R111 ;  /* 0x0000006f02007986 */ /* 0x000fe2000c10190c */
[----:B--2---:R-:W-:-:S03]  /*4b20*/  FMUL R11, R68, UR4 ;  /* 0x00000004440b7c20 */ /* 0x004fc60008400000 */
[----:B------:R-:W-:Y:S04]  /*4b30*/  STG.E desc[UR12][R2.64+0x40], R37 ;  /* 0x0000402502007986 */ /* 0x000fe8000c10190c */
[----:B------:R-:W-:Y:S01]  /*4b40*/  STG.E desc[UR12][R2.64+0x80], R55 ;  /* 0x0000803702007986 */ /* 0x000fe2000c10190c */
[----:B0-----:R-:W-:-:S03]  /*4b50*/  FMUL R7, R62, UR4 ;  /* 0x000000043e077c20 */ /* 0x001fc60008400000 */
[----:B------:R-:W-:Y:S04]  /*4b60*/  STG.E desc[UR12][R2.64+0x140], R35 ;  /* 0x0001402302007986 */ /* 0x000fe8000c10190c */
[----:B------:R0:W-:Y:S04]  /*4b70*/  STG.E desc[UR12][R2.64+0x180], R125 ;  /* 0x0001807d02007986 */ /* 0x0001e8000c10190c */
[----:B------:R-:W-:Y:S04]  /*4b80*/  STG.E desc[UR12][R4.64], R105 ;  /* 0x0000006904007986 */ /* 0x000fe8000c10190c */
[----:B------:R-:W-:Y:S01]  /*4b90*/  STG.E desc[UR12][R4.64+0x40], R107 ;  /* 0x0000406b04007986 */ /* 0x000fe2000c10190c */
[----:B0-----:R-:W-:-:S03]  /*4ba0*/  IMAD.WIDE R2, R8, 0x40, R4 ;  /* 0x0000004008027825 */ /* 0x001fc600078e0204 */
[----:B------:R-:W-:Y:S04]  /*4bb0*/  STG.E desc[UR12][R4.64+0x80], R109 ;  /* 0x0000806d04007986 */ /* 0x000fe8000c10190c */
[----:B------:R0:W-:Y:S04]  /*4bc0*/  STG.E desc[UR12][R4.64+0xc0], R9 ;  /* 0x0000c00904007986 */ /* 0x0001e8000c10190c */
[----:B------:R-:W-:Y:S04]  /*4bd0*/  STG.E desc[UR12][R4.64+0x100], R101 ;  /* 0x0001006504007986 */ /* 0x000fe8000c10190c */
[----:B------:R1:W-:Y:S04]  /*4be0*/  STG.E desc[UR12][R4.64+0x140], R11 ;  /* 0x0001400b04007986 */ /* 0x0003e8000c10190c */
[----:B------:R-:W-:Y:S01]  /*4bf0*/  STG.E desc[UR12][R4.64+0x180], R41 ;  /* 0x0001802904007986 */ /* 0x000fe2000c10190c */
[----:B0-----:R-:W-:-:S03]  /*4c00*/  IMAD.WIDE R8, R8, 0x40, R2 ;  /* 0x0000004008087825 */ /* 0x001fc600078e0202 */
[----:B------:R0:W-:Y:S01]  /*4c10*/  STG.E desc[UR12][R4.64+0x1c0], R7 ;  /* 0x0001c00704007986 */ /* 0x0001e2000c10190c */
[----:B-1----:R-:W-:-:S03]  /*4c20*/  FMUL R11, R40, UR4 ;  /* 0x00000004280b7c20 */ /* 0x002fc60008400000 */
[----:B------:R-:W-:Y:S04]  /*4c30*/  STG.E desc[UR12][R2.64], R57 ;  /* 0x0000003902007986 */ /* 0x000fe8000c10190c */
[----:B------:R-:W-:Y:S01]  /*4c40*/  STG.E desc[UR12][R2.64+0x40], R67 ;  /* 0x0000404302007986 */ /* 0x000fe2000c10190c */
[----:B0-----:R-:W-:Y:S01]  /*4c50*/  FMUL R5, R44, UR4 ;  /* 0x000000042c057c20 */ /* 0x001fe20008400000 */
[----:B------:R-:W-:Y:S02]  /*4c60*/  FMUL R7, R72, UR4 ;  /* 0x0000000448077c20 */ /* 0x000fe40008400000 */
[----:B------:R-:W-:Y:S04]  /*4c70*/  STG.E desc[UR12][R2.64+0x80], R59 ;  /* 0x0000803b02007986 */ /* 0x000fe8000c10190c */
        /* <DEDUP_REMOVED lines=14> */
.L_x_4:
        /* <DEDUP_REMOVED lines=10> */
.L_x_9:


//--------------------- .text._Z11gemm_deviceIN4cute5tupleIJiiiEEENS1_IJNS0_1CILi128EEES4_NS3_ILi8EEEEEEfNS1_IJNS3_ILi1EEEiEEENS0_6LayoutINS1_IJS4_S5_EEENS1_IJS7_S4_EEEEENS0_9TiledCopyINS0_9Copy_AtomIJNS0_13UniversalCopyIN7cutlass9uint128_tESH_EEfEEENS9_INS1_IJNS3_ILi256EEENS3_ILi4EEEEEENS1_IJSL_S7_EEEEESA_EEfS8_SC_SP_fS8_NS9_INS1_IJS4_S4_EEESB_EENS0_8TiledMMAINS0_8MMA_AtomIJNS0_12UniversalFMAIffffEEEEENS9_INS1_IJNS3_ILi16EEESX_S7_EEENS1_IJS7_SX_NS3_ILi0EEEEEEEENS1_IJNS0_10UnderscoreES12_S12_EEEEEffEvT_T0_PKT1_T2_T3_T4_PKT5_T6_T7_T8_PT9_T10_T11_T12_T13_T14_ --------------------------
	.section	.text._Z11gemm_deviceIN4cute5tupleIJiiiEEENS1_IJNS0_1CILi128EEES4_NS3_ILi8EEEEEEfNS1_IJNS3_ILi1EEEiEEENS0_6LayoutINS1_IJS4_S5_EEENS1_IJS7_S4_EEEEENS0_9TiledCopyINS0_9Copy_AtomIJNS0_13UniversalCopyIN7cutlass9uint128_tESH_EEfEEENS9_INS1_IJNS3_ILi256EEENS3_ILi4EEEEEENS1_IJSL_S7_EEEEESA_EEfS8_SC_SP_fS8_NS9_INS1_IJS4_S4_EEESB_EENS0_8TiledMMAINS0_8MMA_AtomIJNS0_12UniversalFMAIffffEEEEENS9_INS1_IJNS3_ILi16EEESX_S7_EEENS1_IJS7_SX_NS3_ILi0EEEEEEEENS1_IJNS0_10UnderscoreES12_S12_EEEEEffEvT_T0_PKT1_T2_T3_T4_PKT5_T6_T7_T8_PT9_T10_T11_T12_T13_T14_,"ax",@progbits
	.align	128
.text._Z11gemm_deviceIN4cute5tupleIJiiiEEENS1_IJNS0_1CILi128EEES4_NS3_ILi8EEEEEEfNS1_IJNS3_ILi1EEEiEEENS0_6LayoutINS1_IJS4_S5_EEENS1_IJS7_S4_EEEEENS0_9TiledCopyINS0_9Copy_AtomIJNS0_13UniversalCopyIN7cutlass9uint128_tESH_EEfEEENS9_INS1_IJNS3_ILi256EEENS3_ILi4EEEEEENS1_IJSL_S7_EEEEESA_EEfS8_SC_SP_fS8_NS9_INS1_IJS4_S4_EEESB_EENS0_8TiledMMAINS0_8MMA_AtomIJNS0_12UniversalFMAIffffEEEEENS9_INS1_IJNS3_ILi16EEESX_S7_EEENS1_IJS7_SX_NS3_ILi0EEEEEEEENS1_IJNS0_10UnderscoreES12_S12_EEEEEffEvT_T0_PKT1_T2_T3_T4_PKT5_T6_T7_T8_PT9_T10_T11_T12_T13_T14_:
        .type           _Z11gemm_deviceIN4cute5tupleIJiiiEEENS1_IJNS0_1CILi128EEES4_NS3_ILi8EEEEEEfNS1_IJNS3_ILi1EEEiEEENS0_6LayoutINS1_IJS4_S5_EEENS1_IJS7_S4_EEEEENS0_9TiledCopyINS0_9Copy_AtomIJNS0_13UniversalCopyIN7cutlass9uint128_tESH_EEfEEENS9_INS1_IJNS3_ILi256EEENS3_ILi4EEEEEENS1_IJSL_S7_EEEEESA_EEfS8_SC_SP_fS8_NS9_INS1_IJS4_S4_EEESB_EENS0_8TiledMMAINS0_8MMA_AtomIJNS0_12UniversalFMAIffffEEEEENS9_INS1_IJNS3_ILi16EEESX_S7_EEENS1_IJS7_SX_NS3_ILi0EEEEEEEENS1_IJNS0_10UnderscoreES12_S12_EEEEEffEvT_T0_PKT1_T2_T3_T4_PKT5_T6_T7_T8_PT9_T10_T11_T12_T13_T14_,@function
        .size           _Z11gemm_deviceIN4cute5tupleIJiiiEEENS1_IJNS0_1CILi128EEES4_NS3_ILi8EEEEEEfNS1_IJNS3_ILi1EEEiEEENS0_6LayoutINS1_IJS4_S5_EEENS1_IJS7_S4_EEEEENS0_9TiledCopyINS0_9Copy_AtomIJNS0_13UniversalCopyIN7cutlass9uint128_tESH_EEfEEENS9_INS1_IJNS3_ILi256EEENS3_ILi4EEEEEENS1_IJSL_S7_EEEEESA_EEfS8_SC_SP_fS8_NS9_INS1_IJS4_S4_EEESB_EENS0_8TiledMMAINS0_8MMA_AtomIJNS0_12UniversalFMAIffffEEEEENS9_INS1_IJNS3_ILi16EEESX_S7_EEENS1_IJS7_SX_NS3_ILi0EEEEEEEENS1_IJNS0_10UnderscoreES12_S12_EEEEEffEvT_T0_PKT1_T2_T3_T4_PKT5_T6_T7_T8_PT9_T10_T11_T12_T13_T14_,(.L_x_10 - _Z11gemm_deviceIN4cute5tupleIJiiiEEENS1_IJNS0_1CILi128EEES4_NS3_ILi8EEEEEEfNS1_IJNS3_ILi1EEEiEEENS0_6LayoutINS1_IJS4_S5_EEENS1_IJS7_S4_EEEEENS0_9TiledCopyINS0_9Copy_AtomIJNS0_13UniversalCopyIN7cutlass9uint128_tESH_EEfEEENS9_INS1_IJNS3_ILi256EEENS3_ILi4EEEEEENS1_IJSL_S7_EEEEESA_EEfS8_SC_SP_fS8_NS9_INS1_IJS4_S4_EEESB_EENS0_8TiledMMAINS0_8MMA_AtomIJNS0_12UniversalFMAIffffEEEEENS9_INS1_IJNS3_ILi16EEESX_S7_EEENS1_IJS7_SX_NS3_ILi0EEEEEEEENS1_IJNS0_10UnderscoreES12_S12_EEEEEffEvT_T0_PKT1_T2_T3_T4_PKT5_T6_T7_T8_PT9_T10_T11_T12_T13_T14_)
        .other          _Z11gemm_deviceIN4cute5tupleIJiiiEEENS1_IJNS0_1CILi128EEES4_NS3_ILi8EEEEEEfNS1_IJNS3_ILi1EEEiEEENS0_6LayoutINS1_IJS4_S5_EEENS1_IJS7_S4_EEEEENS0_9TiledCopyINS0_9Copy_AtomIJNS0_13UniversalCopyIN7cutlass9uint128_tESH_EEfEEENS9_INS1_IJNS3_ILi256EEENS3_ILi4EEEEEENS1_IJSL_S7_EEEEESA_EEfS8_SC_SP_fS8_NS9_INS1_IJS4_S4_EEESB_EENS0_8TiledMMAINS0_8MMA_AtomIJNS0_12UniversalFMAIffffEEEEENS9_INS1_IJNS3_ILi16EEESX_S7_EEENS1_IJS7_SX_NS3_ILi0EEEEEEEENS1_IJNS0_10UnderscoreES12_S12_EEEEEffEvT_T0_PKT1_T2_T3_T4_PKT5_T6_T7_T8_PT9_T10_T11_T12_T13_T14_,@"STO_CUDA_ENTRY STV_DEFAULT"
_Z11gemm_deviceIN4cute5tupleIJiiiEEENS1_IJNS0_1CILi128EEES4_NS3_ILi8EEEEEEfNS1_IJNS3_ILi1EEEiEEENS0_6LayoutINS1_IJS4_S5_EEENS1_IJS7_S4_EEEEENS0_9TiledCopyINS0_9Copy_AtomIJNS0_13UniversalCopyIN7cutlass9uint128_tESH_EEfEEENS9_INS1_IJNS3_ILi256EEENS3_ILi4EEEEEENS1_IJSL_S7_EEEEESA_EEfS8_SC_SP_fS8_NS9_INS1_IJS4_S4_EEESB_EENS0_8TiledMMAINS0_8MMA_AtomIJNS0_12UniversalFMAIffffEEEEENS9_INS1_IJNS3_ILi16EEESX_S7_EEENS1_IJS7_SX_NS3_ILi0EEEEEEEENS1_IJNS0_10UnderscoreES12_S12_EEEEEffEvT_T0_PKT1_T2_T3_T4_PKT5_T6_T7_T8_PT9_T10_T11_T12_T13_T14_:
[----:B------:R-:W-:Y:S01]  /*0000*/  LDC R1, c[0x0][0x37c] ;  /* 0x0000df00ff017b82 */ /* 0x000fe20000000800 */
[----:B------:R-:W0:Y:S07]  /*0010*/  S2R R78, SR_TID.X ;  /* 0x00000000004e7919 */ /* 0x000e2e0000002100 */
[----:B------:R-:W1:Y:S01]  /*0020*/  S2UR UR12, SR_CTAID.X ;  /* 0x00000000000c79c3 */ /* 0x000e620000002500 */
[----:B------:R-:W2:Y:S01]  /*0030*/  LDCU UR11, c[0x0][0x398] ;  /* 0x00007300ff0b77ac */ /* 0x000ea20008000800 */
[----:B------:R-:W-:Y:S01]  /*0040*/  CS2R R14, SRZ ;  /* 0x00000000000e7805 */ /* 0x000fe2000001ff00 */
[----:B------:R-:W3:Y:S01]  /*0050*/  S2R R0, SR_CTAID.Y ;  /* 0x0000000000007919 */ /* 0x000ee20000002600 */
[----:B------:R-:W-:Y:S01]  /*0060*/  CS2R R16, SRZ ;  /* 0x0000000000107805 */ /* 0x000fe2000001ff00 */
[----:B------:R-:W4:Y:S01]  /*0070*/  LDCU UR10, c[0x0][0x3a8] ;  /* 0x00007500ff0a77ac */ /* 0x000f220008000800 */
[----:B------:R-:W-:-:S02]  /*0080*/  CS2R R18, SRZ ;  /* 0x0000000000127805 */ /* 0x000fc4000001ff00 */
[----:B------:R-:W-:Y:S01]  /*0090*/  CS2R R46, SRZ ;  /* 0x00000000002e7805 */ /* 0x000fe2000001ff00 */
[----:B------:R-:W5:Y:S01]  /*00a0*/  LDC R76, c[0x0][0x3b8] ;  /* 0x0000ee00ff4c7b82 */ /* 0x000f620000000800 */
[----:B------:R-:W5:Y:S01]  /*00b0*/  LDCU.64 UR4, c[0x0][0x3b0] ;  /* 0x00007600ff0477ac */ /* 0x000f620008000a00 */
[----:B------:R-:W-:Y:S02]  /*00c0*/  CS2R R48, SRZ ;  /* 0x0000000000307805 */ /* 0x000fe4000001ff00 */
[----:B------:R-:W-:Y:S02]  /*00d0*/  CS2R R50, SRZ ;  /* 0x0000000000327805 */ /* 0x000fe4000001ff00 */
[----:B------:R-:W-:Y:S01]  /*00e0*/  CS2R R12, SRZ ;  /* 0x00000000000c7805 */ /* 0x000fe2000001ff00 */
[----:B------:R-:W5:Y:S01]  /*00f0*/  LDCU.64 UR6, c[0x0][0x3a0] ;  /* 0x00007400ff0677ac */ /* 0x000f620008000a00 */
[----:B------:R-:W-:Y:S02]  /*0100*/  CS2R R20, SRZ ;  /* 0x0000000000147805 */ /* 0x000fe4000001ff00 */
[----:B------:R-:W-:-:S02]  /*0110*/  CS2R R44, SRZ ;  /* 0x00000000002c7805 */ /* 0x000fc4000001ff00 */
[----:B------:R-:W-:Y:S01]  /*0120*/  CS2R R52, SRZ ;  /* 0x0000000000347805 */ /* 0x000fe2000001ff00 */
[----:B------:R-:W5:Y:S01]  /*0130*/  LDCU.64 UR8, c[0x0][0x390] ;  /* 0x00007200ff0877ac */ /* 0x000f620008000a00 */
[----:B------:R-:W-:Y:S02]  /*0140*/  CS2R R10, SRZ ;  /* 0x00000000000a7805 */ /* 0x000fe4000001ff00 */
[----:B------:R-:W-:Y:S02]  /*0150*/  CS2R R22, SRZ ;  /* 0x0000000000167805 */ /* 0x000fe4000001ff00 */
[----:B------:R-:W-:Y:S02]  /*0160*/  CS2R R42, SRZ ;  /* 0x00000000002a7805 */ /* 0x000fe4000001ff00 */
[----:B------:R-:W-:Y:S02]  /*0170*/  CS2R R54, SRZ ;  /* 0x0000000000367805 */ /* 0x000fe4000001ff00 */
[----:B------:R-:W-:-:S02]  /*0180*/  CS2R R8, SRZ ;  /* 0x0000000000087805 */ /* 0x000fc4000001ff00 */
[----:B------:R-:W-:Y:S01]  /*0190*/  CS2R R24, SRZ ;  /* 0x0000000000187805 */ /* 0x000fe2000001ff00 */
[----:B-1----:R-:W-:Y:S01]  /*01a0*/  USHF.L.U32 UR12, UR12, 0x7, URZ ;  /* 0x000000070c0c7899 */ /* 0x002fe200080006ff */
[----:B------:R-:W-:Y:S02]  /*01b0*/  CS2R R40, SRZ ;  /* 0x0000000000287805 */ /* 0x000fe4000001ff00 */
[----:B------:R-:W-:Y:S02]  /*01c0*/  CS2R R56, SRZ ;  /* 0x0000000000387805 */ /* 0x000fe4000001ff00 */
[----:B------:R-:W-:Y:S02]  /*01d0*/  CS2R R26, SRZ ;  /* 0x00000000001a7805 */ /* 0x000fe4000001ff00 */
[----:B------:R-:W-:Y:S02]  /*01e0*/  CS2R R38, SRZ ;  /* 0x0000000000267805 */ /* 0x000fe4000001ff00 */
[----:B------:R-:W-:-:S02]  /*01f0*/  CS2R R58, SRZ ;  /* 0x00000000003a7805 */ /* 0x000fc4000001ff00 */
[----:B------:R-:W-:Y:S01]  /*0200*/  CS2R R28, SRZ ;  /* 0x00000000001c7805 */ /* 0x000fe2000001ff00 */
[C---:B0-----:R-:W-:Y:S01]  /*0210*/  IMAD.SHL.U32 R66, R78.reuse, 0x4, RZ ;  /* 0x000000044e427824 */ /* 0x041fe200078e00ff */
[----:B------:R-:W-:Y:S02]  /*0220*/  SHF.R.U32.HI R4, RZ, 0x5, R78 ;  /* 0x00000005ff047819 */ /* 0x000fe4000001164e */
[----:B------:R-:W-:Y:S02]  /*0230*/  CS2R R36, SRZ ;  /* 0x0000000000247805 */ /* 0x000fe4000001ff00 */
[----:B------:R-:W-:Y:S01]  /*0240*/  LOP3.LUT R2, R78, 0xf, RZ, 0xc0, !PT ;  /* 0x0000000f4e027812 */ /* 0x000fe200078ec0ff */
[----:B---3--:R-:W-:Y:S01]  /*0250*/  IMAD.SHL.U32 R0, R0, 0x80, RZ ;  /* 0x0000008000007824 */ /* 0x008fe200078e00ff */
[----:B------:R-:W-:Y:S02]  /*0260*/  LOP3.LUT R5, R66, 0x7c, RZ, 0xc0, !PT ;  /* 0x0000007c42057812 */ /* 0x000fe400078ec0ff */
[----:B------:R-:W-:-:S02]  /*0270*/  CS2R R60, SRZ ;  /* 0x00000000003c7805 */ /* 0x000fc4000001ff00 */
[----:B------:R-:W-:Y:S02]  /*0280*/  SHF.R.U32.HI R7, RZ, 0x4, R78 ;  /* 0x00000004ff077819 */ /* 0x000fe4000001164e */
[----:B------:R-:W-:Y:S02]  /*0290*/  CS2R R30, SRZ ;  /* 0x00000000001e7805 */ /* 0x000fe4000001ff00 */
[----:B------:R-:W-:Y:S01]  /*02a0*/  CS2R R34, SRZ ;  /* 0x0000000000227805 */ /* 0x000fe2000001ff00 */
[C-C-:B--2---:R-:W-:Y:S01]  /*02b0*/  IMAD R3, R4.reuse, UR11, R5.reuse ;  /* 0x0000000b04037c24 */ /* 0x144fe2000f8e0205 */
[----:B------:R-:W-:Y:S01]  /*02c0*/  CS2R R62, SRZ ;  /* 0x00000000003e7805 */ /* 0x000fe2000001ff00 */
[----:B----4-:R-:W-:Y:S01]  /*02d0*/  IMAD R5, R4, UR10, R5 ;  /* 0x0000000a04057c24 */ /* 0x010fe2000f8e0205 */
[----:B------:R-:W-:Y:S01]  /*02e0*/  CS2R R32, SRZ ;  /* 0x0000000000207805 */ /* 0x000fe2000001ff00 */
[-C--:B-----5:R-:W-:Y:S01]  /*02f0*/  IMAD R7, R7, R76.reuse, R2 ;  /* 0x0000004c07077224 */ /* 0x0a0fe200078e0202 */
[----:B------:R-:W-:Y:S01]  /*0300*/  IADD3 R3, P2, PT, R3, UR12, RZ ;  /* 0x0000000c03037c10 */ /* 0x000fe2000ff5e0ff */
[C---:B------:R-:W-:Y:S01]  /*0310*/  IMAD R2, R0.reuse, R76, UR12 ;  /* 0x0000000c00027e24 */ /* 0x040fe2000f8e024c */
[----:B------:R-:W-:Y:S01]  /*0320*/  IADD3 R5, P0, PT, R0, R5, RZ ;  /* 0x0000000500057210 */ /* 0x000fe20007f1e0ff */
[----:B------:R-:W-:Y:S01]  /*0330*/  IMAD.MOV.U32 R64, RZ, RZ, RZ ;  /* 0x000000ffff407224 */ /* 0x000fe200078e00ff */
[----:B------:R-:W0:Y:S01]  /*0340*/  LDCU.64 UR12, c[0x0][0x358] ;  /* 0x00006b00ff0c77ac */ /* 0x000e220008000a00 */
[----:B------:R-:W-:Y:S01]  /*0350*/  IMAD.X R0, RZ, RZ, RZ, P2 ;  /* 0x000000ffff007224 */ /* 0x000fe200010e06ff */
[----:B------:R-:W-:Y:S01]  /*0360*/  IADD3 R7, P1, PT, R2, R7, RZ ;  /* 0x0000000702077210 */ /* 0x000fe20007f3e0ff */
[----:B------:R-:W-:Y:S01]  /*0370*/  IMAD.X R2, RZ, RZ, RZ, P0 ;  /* 0x000000ffff027224 */ /* 0x000fe200000e06ff */
[----:B------:R-:W-:-:S02]  /*0380*/  LEA R88, P2, R3, UR8, 0x2 ;  /* 0x0000000803587c11 */ /* 0x000fc4000f8410ff */
[----:B------:R-:W-:Y:S01]  /*0390*/  LEA R92, P0, R7, UR4, 0x2 ;  /* 0x00000004075c7c11 */ /* 0x000fe2000f8010ff */
[----:B------:R-:W1:Y:S01]  /*03a0*/  LDCU UR4, c[0x0][0x388] ;  /* 0x00007100ff0477ac */ /* 0x000e620008000800 */
[----:B------:R-:W-:Y:S01]  /*03b0*/  IMAD.X R4, RZ, RZ, RZ, P1 ;  /* 0x000000ffff047224 */ /* 0x000fe200008e06ff */
[----:B------:R-:W-:Y:S02]  /*03c0*/  LEA R90, P1, R5, UR6, 0x2 ;  /* 0x00000006055a7c11 */ /* 0x000fe4000f8210ff */
[----:B------:R-:W-:Y:S01]  /*03d0*/  LEA.HI.X R89, R3, UR9, R0, 0x2, P2 ;  /* 0x0000000903597c11 */ /* 0x000fe200090f1400 */
[----:B------:R-:W-:Y:S01]  /*03e0*/  IMAD.MOV.U32 R0, RZ, RZ, RZ ;  /* 0x000000ffff007224 */ /* 0x000fe200078e00ff */
[----:B------:R-:W-:Y:S02]  /*03f0*/  LEA.HI.X R93, R7, UR5, R4, 0x2, P0 ;  /* 0x00000005075d7c11 */ /* 0x000fe400080f1404 */
[----:B------:R-:W-:Y:S02]  /*0400*/  CS2R R6, SRZ ;  /* 0x0000000000067805 */ /* 0x000fe4000001ff00 */
[----:B------:R-:W-:-:S02]  /*0410*/  LEA.HI.X R91, R5, UR7, R2, 0x2, P1 ;  /* 0x00000007055b7c11 */ /* 0x000fc400088f1402 */
[----:B------:R-:W-:Y:S02]  /*0420*/  CS2R R4, SRZ ;  /* 0x0000000000047805 */ /* 0x000fe4000001ff00 */
[----:B------:R-:W-:Y:S01]  /*0430*/  CS2R R2, SRZ ;  /* 0x0000000000027805 */ /* 0x000fe2000001ff00 */
[----:B-1----:R-:W-:Y:S02]  /*0440*/  UISETP.GE.AND UP0, UPT, UR4, 0x1, UPT ;  /* 0x000000010400788c */ /* 0x002fe4000bf06270 */
[----:B------:R-:W-:-:S04]  /*0450*/  UIADD3 UR5, UPT, UPT, UR4, 0x7, URZ ;  /* 0x0000000704057890 */ /* 0x000fc8000fffe0ff */
[----:B------:R-:W-:-:S04]  /*0460*/  USHF.R.S32.HI UR7, URZ, 0x1f, UR5 ;  /* 0x0000001fff077899 */ /* 0x000fc80008011405 */
[----:B------:R-:W-:Y:S01]  /*0470*/  ULEA.HI UR7, UR7, UR5, URZ, 0x3 ;  /* 0x0000000507077291 */ /* 0x000fe2000f8f18ff */
[----:B0-----:R-:W-:Y:S11]  /*0480*/  BRA.U !UP0, `(.L_x_5) ;  /* 0x0000002908a07547 */ /* 0x001ff6000b800000 */
[----:B------:R0:W5:Y:S04]  /*0490*/  LDG.E.128 R100, desc[UR12][R90.64] ;  /* 0x0000000c5a647981 */ /* 0x000168000c1e1d00 */
[----:B------:R0:W5:Y:S01]  /*04a0*/  LDG.E.128 R96, desc[UR12][R88.64] ;  /* 0x0000000c58607981 */ /* 0x000162000c1e1d00 */
[----:B------:R-:W1:Y:S01]  /*04b0*/  S2UR UR4, SR_CgaCtaId ;  /* 0x00000000000479c3 */ /* 0x000e620000008800 */
[----:B------:R-:W-:Y:S01]  /*04c0*/  USHF.R.S32.HI UR7, URZ, 0x3, UR7 ;  /* 0x00000003ff077899 */ /* 0x000fe20008011407 */
[----:B------:R-:W-:Y:S01]  /*04d0*/  HFMA2 R80, -RZ, RZ, 0, 0 ;  /* 0x00000000ff507431 */ /* 0x000fe200000001ff */
[----:B------:R-:W-:Y:S01]  /*04e0*/  UMOV UR6, 0x400 ;  /* 0x0000040000067882 */ /* 0x000fe20000000000 */
[----:B------:R-:W-:Y:S01]  /*04f0*/  MOV R15, RZ ;  /* 0x000000ff000f7202 */ /* 0x000fe20000000f00 */
[----:B------:R-:W-:-:S02]  /*0500*/  UISETP.LT.AND UP0, UPT, UR7, 0x1, UPT ;  /* 0x000000010700788c */ /* 0x000fc4000bf01270 */
[----:B------:R-:W-:Y:S02]  /*0510*/  UIADD3 UR5, UPT, UPT, UR6, 0x1000, URZ ;  /* 0x0000100006057890 */ /* 0x000fe4000fffe0ff */
[----:B------:R-:W-:Y:S02]  /*0520*/  USEL UR8, UR7, 0x1, !UP0 ;  /* 0x0000000107087887 */ /* 0x000fe4000c000000 */
[----:B------:R-:W-:Y:S02]  /*0530*/  USHF.L.U32 UR11, UR11, 0x3, URZ ;  /* 0x000000030b0b7899 */ /* 0x000fe400080006ff */
[----:B------:R-:W-:Y:S02]  /*0540*/  USHF.L.U32 UR10, UR10, 0x3, URZ ;  /* 0x000000030a0a7899 */ /* 0x000fe400080006ff */
[----:B------:R-:W-:Y:S02]  /*0550*/  UIADD3 UR8, UPT, UPT, -UR8, URZ, URZ ;  /* 0x000000ff08087290 */ /* 0x000fe4000fffe1ff */
[----:B-1----:R-:W-:-:S02]  /*0560*/  ULEA UR6, UR4, UR6, 0x18 ;  /* 0x0000000604067291 */ /* 0x002fc4000f8ec0ff */
[----:B------:R-:W-:Y:S01]  /*0570*/  ULEA UR5, UR4, UR5, 0x18 ;  /* 0x0000000504057291 */ /* 0x000fe2000f8ec0ff */
[----:B------:R-:W-:Y:S02]  /*0580*/  SHF.R.U32.HI R65, RZ, 0x2, R78 ;  /* 0x00000002ff417819 */ /* 0x000fe4000001164e */
[----:B------:R-:W-:Y:S02]  /*0590*/  LOP3.LUT R74, R66, 0x3c, RZ, 0xc0, !PT ;  /* 0x0000003c424a7812 */ /* 0x000fe400078ec0ff */
[----:B0-----:R-:W-:-:S07]  /*05a0*/  LOP3.LUT R72, R65, 0x3c, RZ, 0xc0, !PT ;  /* 0x0000003c41487812 */ /* 0x001fce00078ec0ff */
.L_x_6:
[----:B------:R-:W-:Y:S01]  /*05b0*/  BAR.SYNC.DEFER_BLOCKING 0x0 ;  /* 0x0000000000007b1d */ /* 0x000fe20000010000 */
[C---:B------:R-:W-:Y:S01]  /*05c0*/  LEA R84, R78.reuse, UR6, 0x4 ;  /* 0x000000064e547c11 */ /* 0x040fe2000f8e20ff */
[----:B------:R-:W-:Y:S01]  /*05d0*/  UIADD3 UR8, UPT, UPT, UR8, 0x1, URZ ;  /* 0x0000000108087890 */ /* 0x000fe2000fffe0ff */
[----:B------:R-:W-:Y:S03]  /*05e0*/  LEA R82, R78, UR5, 0x4 ;  /* 0x000000054e527c11 */ /* 0x000fe6000f8e20ff */
[----:B------:R-:W-:Y:S01]  /*05f0*/  UISETP.NE.AND UP0, UPT, UR8, URZ, UPT ;  /* 0x000000ff0800728c */ /* 0x000fe2000bf05270 */
[----:B-----5:R-:W-:Y:S04]  /*0600*/  STS.128 [R84], R96 ;  /* 0x0000006054007388 */ /* 0x020fe80000000c00 */
[----:B------:R0:W-:Y:S01]  /*0610*/  STS.128 [R82], R100 ;  /* 0x0000006452007388 */ /* 0x0001e20000000c00 */
[----:B------:R-:W-:Y:S06]  /*0620*/  BAR.SYNC.DEFER_BLOCKING 0x0 ;  /* 0x0000000000007b1d */ /* 0x000fec0000010000 */
[----:B------:R-:W-:Y:S01]  /*0630*/  LDS R65, [R74+UR6] ;  /* 0x000000064a417984 */ /* 0x000fe20008000800 */
[----:B0-----:R-:W-:Y:S03]  /*0640*/  IADD3 R82, PT, PT, R80, 0x1, RZ ;  /* 0x0000000150527810 */ /* 0x001fe60007ffe0ff */
[----:B------:R-:W0:Y:S01]  /*0650*/  LDS R67, [R72+UR5] ;  /* 0x0000000548437984 */ /* 0x000e220008000800 */
[----:B------:R-:W-:Y:S03]  /*0660*/  ISETP.GE.AND P0, PT, R82, UR7, PT ;  /* 0x0000000752007c0c */ /* 0x000fe6000bf06270 */
[----:B------:R-:W1:Y:S01]  /*0670*/  LDS R66, [R74+UR6+0x40] ;  /* 0x000040064a427984 */ /* 0x000e620008000800 */
[-C--:B------:R-:W-:Y:S03]  /*0680*/  MOV R84, R82.reuse ;  /* 0x0000005200547202 */ /* 0x080fe60000000f00 */
[----:B------:R-:W2:Y:S04]  /*0690*/  LDS R69, [R72+UR5+0x40] ;  /* 0x0000400548457984 */ /* 0x000ea80008000800 */
[----:B------:R-:W3:Y:S04]  /*06a0*/  LDS R71, [R72+UR5+0x80] ;  /* 0x0000800548477984 */ /* 0x000ee80008000800 */
[----:B------:R-:W4:Y:S01]  /*06b0*/  LDS R73, [R72+UR5+0xc0] ;  /* 0x0000c00548497984 */ /* 0x000f220008000800 */
[----:B------:R-:W-:Y:S02]  /*06c0*/  @P0 IADD3 R84, PT, PT, R80, RZ, RZ ;  /* 0x000000ff50540210 */ /* 0x000fe40007ffe0ff */
[----:B------:R-:W-:Y:S01]  /*06d0*/  MOV R80, R82 ;  /* 0x0000005200507202 */ /* 0x000fe20000000f00 */
[----:B------:R-:W4:Y:S02]  /*06e0*/  LDS R75, [R72+UR5+0x100] ;  /* 0x00010005484b7984 */ /* 0x000f240008000800 */
[C---:B------:R-:W-:Y:S02]  /*06f0*/  IMAD R97, R84.reuse, UR11, RZ ;  /* 0x0000000b54617c24 */ /* 0x040fe4000f8e02ff */
[----:B------:R-:W4:Y:S01]  /*0700*/  LDS R77, [R72+UR5+0x140] ;  /* 0x00014005484d7984 */ /* 0x000f220008000800 */
[----:B------:R-:W-:Y:S02]  /*0710*/  IMAD R95, R84, UR10, RZ ;  /* 0x0000000a545f7c24 */ /* 0x000fe4000f8e02ff */
[----:B------:R-:W-:Y:S01]  /*0720*/  LEA R96, P1, R97, R88, 0x2 ;  /* 0x0000005861607211 */ /* 0x000fe200078210ff */
[----:B------:R-:W4:Y:S02]  /*0730*/  LDS R79, [R72+UR5+0x180] ;  /* 0x00018005484f7984 */ /* 0x000f240008000800 */
[----:B------:R-:W-:Y:S02]  /*0740*/  LEA R100, P0, R95, R90, 0x2 ;  /* 0x0000005a5f647211 */ /* 0x000fe400078010ff */
[----:B------:R-:W4:Y:S01]  /*0750*/  LDS R81, [R72+UR5+0x1c0] ;  /* 0x0001c00548517984 */ /* 0x000f220008000800 */
[----:B------:R-:W-:Y:S02]  /*0760*/  LEA.HI.X.SX32 R97, R97, R89, 0x2, P1 ;  /* 0x0000005961617211 */ /* 0x000fe400008f16ff */
[----:B------:R-:W-:Y:S01]  /*0770*/  LEA.HI.X.SX32 R101, R95, R91, 0x2, P0 ;  /* 0x0000005b5f657211 */ /* 0x000fe200000f16ff */
[----:B------:R-:W4:Y:S04]  /*0780*/  LDS R83, [R74+UR6+0x80] ;  /* 0x000080064a537984 */ /* 0x000f280008000800 */
[----:B------:R-:W4:Y:S04]  /*0790*/  LDS R68, [R74+UR6+0xc0] ;  /* 0x0000c0064a447984 */ /* 0x000f280008000800 */
[----:B------:R-:W4:Y:S04]  /*07a0*/  LDS R85, [R74+UR6+0x100] ;  /* 0x000100064a557984 */ /* 0x000f280008000800 */
[----:B------:R-:W4:Y:S04]  /*07b0*/  LDS R70, [R74+UR6+0x140] ;  /* 0x000140064a467984 */ /* 0x000f280008000800 */
[----:B------:R-:W-:Y:S04]  /*07c0*/  LDS R87, [R72+UR5+0x380] ;  /* 0x0003800548577984 */ /* 0x000fe80008000800 */
[----:B------:R-:W5:Y:S04]  /*07d0*/  LDG.E.128 R96, desc[UR12][R96.64] ;  /* 0x0000000c60607981 */ /* 0x000f68000c1e1d00 */
[----:B------:R-:W5:Y:S01]  /*07e0*/  LDG.E.128 R100, desc[UR12][R100.64] ;  /* 0x0000000c64647981 */ /* 0x000f62000c1e1d00 */
[CC--:B0-----:R-:W-:Y:S01]  /*07f0*/  FFMA R64, R65.reuse, R67.reuse, R64 ;  /* 0x0000004341407223 */ /* 0x0c1fe20000000040 */
[C---:B-1----:R-:W-:Y:S01]  /*0800*/  FFMA R63, R66.reuse, R67, R63 ;  /* 0x00000043423f7223 */ /* 0x042fe2000000003f */
[CC--:B--2---:R-:W-:Y:S01]  /*0810*/  FFMA R62, R65.reuse, R69.reuse, R62 ;  /* 0x00000045413e7223 */ /* 0x0c4fe2000000003e */
[C---:B------:R-:W-:Y:S01]  /*0820*/  FFMA R61, R66.reuse, R69, R61 ;  /* 0x00000045423d7223 */ /* 0x040fe2000000003d */
[CC--:B---3--:R-:W-:Y:S01]  /*0830*/  FFMA R60, R65.reuse, R71.reuse, R60 ;  /* 0x00000047413c7223 */ /* 0x0c8fe2000000003c */
[C---:B------:R-:W-:Y:S01]  /*0840*/  FFMA R59, R66.reuse, R71, R59 ;  /* 0x00000047423b7223 */ /* 0x040fe2000000003b */
[CC--:B----4-:R-:W-:Y:S01]  /*0850*/  FFMA R58, R65.reuse, R73.reuse, R58 ;  /* 0x00000049413a7223 */ /* 0x0d0fe2000000003a */
[C---:B------:R-:W-:Y:S01]  /*0860*/  FFMA R57, R66.reuse, R73, R57 ;  /* 0x0000004942397223 */ /* 0x040fe20000000039 */
[CC--:B------:R-:W-:Y:S01]  /*0870*/  FFMA R56, R65.reuse, R75.reuse, R56 ;  /* 0x0000004b41387223 */ /* 0x0c0fe20000000038 */
[C---:B------:R-:W-:Y:S01]  /*0880*/  FFMA R55, R66.reuse, R75, R55 ;  /* 0x0000004b42377223 */ /* 0x040fe20000000037 */
[CC--:B------:R-:W-:Y:S01]  /*0890*/  FFMA R54, R65.reuse, R77.reuse, R54 ;  /* 0x0000004d41367223 */ /* 0x0c0fe20000000036 */
[C---:B------:R-:W-:Y:S01]  /*08a0*/  FFMA R53, R66.reuse, R77, R53 ;  /* 0x0000004d42357223 */ /* 0x040fe20000000035 */
[CC--:B------:R-:W-:Y:S01]  /*08b0*/  FFMA R52, R65.reuse, R79.reuse, R52 ;  /* 0x0000004f41347223 */ /* 0x0c0fe20000000034 */
[C---:B------:R-:W-:Y:S01]  /*08c0*/  FFMA R51, R66.reuse, R79, R51 ;  /* 0x0000004f42337223 */ /* 0x040fe20000000033 */
[-C--:B------:R-:W-:Y:S01]  /*08d0*/  FFMA R50, R65, R81.reuse, R50 ;  /* 0x0000005141327223 */ /* 0x080fe20000000032 */
[-C--:B------:R-:W-:Y:S01]  /*08e0*/  FFMA R49, R66, R81.reuse, R49 ;  /* 0x0000005142317223 */ /* 0x080fe20000000031 */
[----:B------:R-:W0:Y:S01]  /*08f0*/  LDS R65, [R74+UR6+0x180] ;  /* 0x000180064a417984 */ /* 0x000e220008000800 */
[CC--:B------:R-:W-:Y:S01]  /*0900*/  FFMA R48, R83.reuse, R81.reuse, R48 ;  /* 0x0000005153307223 */ /* 0x0c0fe20000000030 */
[C---:B------:R-:W-:Y:S02]  /*0910*/  FFMA R47, R68.reuse, R81, R47 ;  /* 0x00000051442f7223 */ /* 0x040fe4000000002f */
[----:B------:R-:W1:Y:S01]  /*0920*/  LDS R66, [R74+UR6+0x1c0] ;  /* 0x0001c0064a427984 */ /* 0x000e620008000800 */
[CC--:B------:R-:W-:Y:S01]  /*0930*/  FFMA R46, R83.reuse, R79.reuse, R46 ;  /* 0x0000004f532e7223 */ /* 0x0c0fe2000000002e */
[C---:B------:R-:W-:Y:S01]  /*0940*/  FFMA R45, R68.reuse, R79, R45 ;  /* 0x0000004f442d7223 */ /* 0x040fe2000000002d */
        /* <DEDUP_REMOVED lines=12> */
[----:B------:R-:W-:Y:S01]  /*0a10*/  LDS R83, [R74+UR6+0x200] ;  /* 0x000200064a537984 */ /* 0x000fe20008000800 */
[CC--:B------:R-:W-:Y:S01]  /*0a20*/  FFMA R32, R85.reuse, R67.reuse, R32 ;  /* 0x0000004355207223 */ /* 0x0c0fe20000000020 */
[C---:B------:R-:W-:Y:S01]  /*0a30*/  FFMA R31, R70.reuse, R67, R31 ;  /* 0x00000043461f7223 */ /* 0x040fe2000000001f */
[CC--:B------:R-:W-:Y:S01]  /*0a40*/  FFMA R30, R85.reuse, R69.reuse, R30 ;  /* 0x00000045551e7223 */ /* 0x0c0fe2000000001e */
[----:B------:R-:W-:Y:S01]  /*0a50*/  LDS R68, [R74+UR6+0x240] ;  /* 0x000240064a447984 */ /* 0x000fe20008000800 */
        /* <DEDUP_REMOVED lines=13> */
[----:B------:R-:W2:Y:S01]  /*0b30*/  LDS R85, [R72+UR5+0x200] ;  /* 0x0002000548557984 */ /* 0x000ea20008000800 */
[CC--:B0-----:R-:W-:Y:S03]  /*0b40*/  FFMA R16, R65.reuse, R81.reuse, R16 ;  /* 0x0000005141107223 */ /* 0x0c1fe60000000010 */
[----:B------:R-:W-:Y:S01]  /*0b50*/  LDS R70, [R74+UR6+0x2c0] ;  /* 0x0002c0064a467984 */ /* 0x000fe20008000800 */
[C---:B-1----:R-:W-:Y:S01]  /*0b60*/  FFMA R15, R66.reuse, R81, R15 ;  /* 0x00000051420f7223 */ /* 0x042fe2000000000f */
[CC--:B------:R-:W-:Y:S02]  /*0b70*/  FFMA R14, R65.reuse, R79.reuse, R14 ;  /* 0x0000004f410e7223 */ /* 0x0c0fe4000000000e */
[----:B------:R-:W-:Y:S01]  /*0b80*/  LDS R81, [R72+UR5+0x300] ;  /* 0x0003000548517984 */ /* 0x000fe20008000800 */
[C---:B------:R-:W-:Y:S01]  /*0b90*/  FFMA R13, R66.reuse, R79, R13 ;  /* 0x0000004f420d7223 */ /* 0x040fe2000000000d */
[CC--:B------:R-:W-:Y:S01]  /*0ba0*/  FFMA R12, R65.reuse, R77.reuse, R12 ;  /* 0x0000004d410c7223 */ /* 0x0c0fe2000000000c */
[C---:B------:R-:W-:Y:S01]  /*0bb0*/  FFMA R11, R66.reuse, R77, R11 ;  /* 0x0000004d420b7223 */ /* 0x040fe2000000000b */
[----:B------:R-:W-:Y:S01]  /*0bc0*/  LDS R79, [R72+UR5+0x280] ;  /* 0x00028005484f7984 */ /* 0x000fe20008000800 */
[CC--:B------:R-:W-:Y:S01]  /*0bd0*/  FFMA R10, R65.reuse, R75.reuse, R10 ;  /* 0x0000004b410a7223 */ /* 0x0c0fe2000000000a */
[C---:B------:R-:W-:Y:S01]  /*0be0*/  FFMA R9, R66.reuse, R75, R9 ;  /* 0x0000004b42097223 */ /* 0x040fe20000000009 */
[CC--:B------:R-:W-:Y:S01]  /*0bf0*/  FFMA R8, R65.reuse, R73.reuse, R8 ;  /* 0x0000004941087223 */ /* 0x0c0fe20000000008 */
[----:B------:R-:W0:Y:S01]  /*0c00*/  LDS R77, [R72+UR5+0x240] ;  /* 0x00024005484d7984 */ /* 0x000e220008000800 */
[C---:B------:R-:W-:Y:S01]  /*0c10*/  FFMA R7, R66.reuse, R73, R7 ;  /* 0x0000004942077223 */ /* 0x040fe20000000007 */
[CC--:B------:R-:W-:Y:S01]  /*0c20*/  FFMA R6, R65.reuse, R71.reuse, R6 ;  /* 0x0000004741067223 */ /* 0x0c0fe20000000006 */
[C---:B------:R-:W-:Y:S01]  /*0c30*/  FFMA R5, R66.reuse, R71, R5 ;  /* 0x0000004742057223 */ /* 0x040fe20000000005 */
[----:B------:R-:W1:Y:S01]  /*0c40*/  LDS R75, [R72+UR5+0x2c0] ;  /* 0x0002c005484b7984 */ /* 0x000e620008000800 */
[CC--:B------:R-:W-:Y:S01]  /*0c50*/  FFMA R4, R65.reuse, R69.reuse, R4 ;  /* 0x0000004541047223 */ /* 0x0c0fe20000000004 */
[C---:B------:R-:W-:Y:S01]  /*0c60*/  FFMA R3, R66.reuse, R69, R3 ;  /* 0x0000004542037223 */ /* 0x040fe20000000003 */
[-C--:B------:R-:W-:Y:S01]  /*0c70*/  FFMA R2, R65, R67.reuse, R2 ;  /* 0x0000004341027223 */ /* 0x080fe20000000002 */
[----:B------:R-:W3:Y:S01]  /*0c80*/  LDS R73, [R72+UR5+0x340] ;  /* 0x0003400548497984 */ /* 0x000ee20008000800 */
[----:B------:R-:W-:Y:S03]  /*0c90*/  FFMA R0, R66, R67, R0 ;  /* 0x0000004342007223 */ /* 0x000fe60000000000 */
[----:B------:R-:W4:Y:S04]  /*0ca0*/  LDS R71, [R72+UR5+0x3c0] ;  /* 0x0003c00548477984 */ /* 0x000f280008000800 */
[----:B------:R-:W4:Y:S04]  /*0cb0*/  LDS R65, [R74+UR6+0x280] ;  /* 0x000280064a417984 */ /* 0x000f280008000800 */
[----:B------:R-:W4:Y:S01]  /*0cc0*/  LDS R67, [R74+UR6+0x300] ;  /* 0x000300064a437984 */ /* 0x000f220008000800 */
[CC--:B--2---:R-:W-:Y:S03]  /*0cd0*/  FFMA R64, R83.reuse, R85.reuse, R64 ;  /* 0x0000005553407223 */ /* 0x0c4fe60000000040 */
[----:B------:R-:W2:Y:S01]  /*0ce0*/  LDS R66, [R74+UR6+0x340] ;  /* 0x000340064a427984 */ /* 0x000ea20008000800 */
[C---:B------:R-:W-:Y:S03]  /*0cf0*/  FFMA R63, R68.reuse, R85, R63 ;  /* 0x00000055443f7223 */ /* 0x040fe6000000003f */
[----:B------:R-:W2:Y:S01]  /*0d00*/  LDS R69, [R74+UR6+0x380] ;  /* 0x000380064a457984 */ /* 0x000ea20008000800 */
[CC--:B0-----:R-:W-:Y:S01]  /*0d10*/  FFMA R62, R83.reuse, R77.reuse, R62 ;  /* 0x0000004d533e7223 */ /* 0x0c1fe2000000003e */
[C---:B------:R-:W-:Y:S01]  /*0d20*/  FFMA R61, R68.reuse, R77, R61 ;  /* 0x0000004d443d7223 */ /* 0x040fe2000000003d */
[CC--:B------:R-:W-:Y:S01]  /*0d30*/  FFMA R60, R83.reuse, R79.reuse, R60 ;  /* 0x0000004f533c7223 */ /* 0x0c0fe2000000003c */
[C---:B------:R-:W-:Y:S01]  /*0d40*/  FFMA R59, R68.reuse, R79, R59 ;  /* 0x0000004f443b7223 */ /* 0x040fe2000000003b */
[CC--:B-1----:R-:W-:Y:S01]  /*0d50*/  FFMA R58, R83.reuse, R75.reuse, R58 ;  /* 0x0000004b533a7223 */ /* 0x0c2fe2000000003a */
[C---:B------:R-:W-:Y:S01]  /*0d60*/  FFMA R57, R68.reuse, R75, R57 ;  /* 0x0000004b44397223 */ /* 0x040fe20000000039 */
[CC--:B------:R-:W-:Y:S01]  /*0d70*/  FFMA R56, R83.reuse, R81.reuse, R56 ;  /* 0x0000005153387223 */ /* 0x0c0fe20000000038 */
[C---:B------:R-:W-:Y:S01]  /*0d80*/  FFMA R55, R68.reuse, R81, R55 ;  /* 0x0000005144377223 */ /* 0x040fe20000000037 */
[CC--:B---3--:R-:W-:Y:S01]  /*0d90*/  FFMA R54, R83.reuse, R73.reuse, R54 ;  /* 0x0000004953367223 */ /* 0x0c8fe20000000036 */
[C---:B------:R-:W-:Y:S01]  /*0da0*/  FFMA R53, R68.reuse, R73, R53 ;  /* 0x0000004944357223 */ /* 0x040fe20000000035 */
[CC--:B------:R-:W-:Y:S01]  /*0db0*/  FFMA R52, R83.reuse, R87.reuse, R52 ;  /* 0x0000005753347223 */ /* 0x0c0fe20000000034 */
[C---:B------:R-:W-:Y:S01]  /*0dc0*/  FFMA R51, R68.reuse, R87, R51 ;  /* 0x0000005744337223 */ /* 0x040fe20000000033 */
[-C--:B----4-:R-:W-:Y:S01]  /*0dd0*/  FFMA R50, R83, R71.reuse, R50 ;  /* 0x0000004753327223 */ /* 0x090fe20000000032 */
[-C--:B------:R-:W-:Y:S01]  /*0de0*/  FFMA R49, R68, R71.reuse, R49 ;  /* 0x0000004744317223 */ /* 0x080fe20000000031 */
[----:B------:R-:W-:Y:S01]  /*0df0*/  LDS R83, [R72+UR5+0x500] ;  /* 0x0005000548537984 */ /* 0x000fe20008000800 */
[CC--:B------:R-:W-:Y:S01]  /*0e00*/  FFMA R48, R65.reuse, R71.reuse, R48 ;  /* 0x0000004741307223 */ /* 0x0c0fe20000000030 */
[C---:B------:R-:W-:Y:S02]  /*0e10*/  FFMA R47, R70.reuse, R71, R47 ;  /* 0x00000047462f7223 */ /* 0x040fe4000000002f */
[----:B------:R-:W0:Y:S01]  /*0e20*/  LDS R68, [R74+UR6+0x3c0] ;  /* 0x0003c0064a447984 */ /* 0x000e220008000800 */
        /* <DEDUP_REMOVED lines=16> */
[C---:B--2---:R-:W-:Y:S01]  /*0f30*/  FFMA R31, R66.reuse, R85, R31 ;  /* 0x00000055421f7223 */ /* 0x044fe2000000001f */
        /* <DEDUP_REMOVED lines=15> */
[----:B------:R-:W1:Y:S01]  /*1030*/  LDS R67, [R72+UR5+0x400] ;  /* 0x0004000548437984 */ /* 0x000e620008000800 */
[CC--:B------:R-:W-:Y:S03]  /*1040*/  FFMA R16, R69.reuse, R71.reuse, R16 ;  /* 0x0000004745107223 */ /* 0x0c0fe60000000010 */
[----:B------:R-:W2:Y:S01]  /*1050*/  LDS R66, [R74+UR6+0x440] ;  /* 0x000440064a427984 */ /* 0x000ea20008000800 */
[C---:B0-----:R-:W-:Y:S01]  /*1060*/  FFMA R15, R68.reuse, R71, R15 ;  /* 0x00000047440f7223 */ /* 0x041fe2000000000f */
[CC--:B------:R-:W-:Y:S02]  /*1070*/  FFMA R14, R69.reuse, R87.reuse, R14 ;  /* 0x00000057450e7223 */ /* 0x0c0fe4000000000e */
[----:B------:R-:W0:Y:S01]  /*1080*/  LDS R71, [R72+UR5+0x440] ;  /* 0x0004400548477984 */ /* 0x000e220008000800 */
[C---:B------:R-:W-:Y:S01]  /*1090*/  FFMA R13, R68.reuse, R87, R13 ;  /* 0x00000057440d7223 */ /* 0x040fe2000000000d */
[CC--:B------:R-:W-:Y:S01]  /*10a0*/  FFMA R12, R69.reuse, R73.reuse, R12 ;  /* 0x00000049450c7223 */ /* 0x0c0fe2000000000c */
[C---:B------:R-:W-:Y:S01]  /*10b0*/  FFMA R11, R68.reuse, R73, R11 ;  /* 0x00000049440b7223 */ /* 0x040fe2000000000b */
[----:B------:R-:W-:Y:S01]  /*10c0*/  LDS R87, [R72+UR5+0x580] ;  /* 0x0005800548577984 */ /* 0x000fe20008000800 */
[CC--:B------:R-:W-:Y:S01]  /*10d0*/  FFMA R10, R69.reuse, R81.reuse, R10 ;  /* 0x00000051450a7223 */ /* 0x0c0fe2000000000a */
[C---:B------:R-:W-:Y:S01]  /*10e0*/  FFMA R9, R68.reuse, R81, R9 ;  /* 0x0000005144097223 */ /* 0x040fe20000000009 */
[CC--:B------:R-:W-:Y:S01]  /*10f0*/  FFMA R8, R69.reuse, R75.reuse, R8 ;  /* 0x0000004b45087223 */ /* 0x0c0fe20000000008 */
[----:B------:R-:W3:Y:S01]  /*1100*/  LDS R73, [R72+UR5+0x480] ;  /* 0x0004800548497984 */ /* 0x000ee20008000800 */
[C---:B------:R-:W-:Y:S01]  /*1110*/  FFMA R7, R68.reuse, R75, R7 ;  /* 0x0000004b44077223 */ /* 0x040fe20000000007 */
[CC--:B------:R-:W-:Y:S01]  /*1120*/  FFMA R6, R69.reuse, R79.reuse, R6 ;  /* 0x0000004f45067223 */ /* 0x0c0fe20000000006 */
[C---:B------:R-:W-:Y:S01]  /*1130*/  FFMA R5, R68.reuse, R79, R5 ;  /* 0x0000004f44057223 */ /* 0x040fe20000000005 */
[----:B------:R-:W4:Y:S01]  /*1140*/  LDS R81, [R72+UR5+0x4c0] ;  /* 0x0004c00548517984 */ /* 0x000f220008000800 */
[CC--:B------:R-:W-:Y:S01]  /*1150*/  FFMA R4, R69.reuse, R77.reuse, R4 ;  /* 0x0000004d45047223 */ /* 0x0c0fe20000000004 */
[C---:B------:R-:W-:Y:S01]  /*1160*/  FFMA R3, R68.reuse, R77, R3 ;  /* 0x0000004d44037223 */ /* 0x040fe20000000003 */
[-C--:B------:R-:W-:Y:S01]  /*1170*/  FFMA R2, R69, R85.reuse, R2 ;  /* 0x0000005545027223 */ /* 0x080fe20000000002 */
[----:B------:R-:W4:Y:S01]  /*1180*/  LDS R75, [R72+UR5+0x540] ;  /* 0x00054005484b7984 */ /* 0x000f220008000800 */
[----:B------:R-:W-:Y:S03]  /*1190*/  FFMA R0, R68, R85, R0 ;  /* 0x0000005544007223 */ /* 0x000fe60000000000 */
[----:B------:R-:W4:Y:S04]  /*11a0*/  LDS R79, [R72+UR5+0x5c0] ;  /* 0x0005c005484f7984 */ /* 0x000f280008000800 */
[----:B------:R-:W4:Y:S04]  /*11b0*/  LDS R69, [R74+UR6+0x480] ;  /* 0x000480064a457984 */ /* 0x000f280008000800 */
[----:B------:R-:W4:Y:S01]  /*11c0*/  LDS R77, [R74+UR6+0x500] ;  /* 0x000500064a4d7984 */ /* 0x000f220008000800 */
[CC--:B-1----:R-:W-:Y:S03]  /*11d0*/  FFMA R64, R65.reuse, R67.reuse, R64 ;  /* 0x0000004341407223 */ /* 0x0c2fe60000000040 */
[----:B------:R-:W1:Y:S01]  /*11e0*/  LDS R68, [R74+UR6+0x540] ;  /* 0x000540064a447984 */ /* 0x000e620008000800 */
[C---:B--2---:R-:W-:Y:S03]  /*11f0*/  FFMA R63, R66.reuse, R67, R63 ;  /* 0x00000043423f7223 */ /* 0x044fe6000000003f */
[----:B------:R-:W-:Y:S01]  /*1200*/  LDS R85, [R72+UR5+0x700] ;  /* 0x0007000548557984 */ /* 0x000fe20008000800 */
[CC--:B0-----:R-:W-:Y:S01]  /*1210*/  FFMA R62, R65.reuse, R71.reuse, R62 ;  /* 0x00000047413e7223 */ /* 0x0c1fe2000000003e */
        /* <DEDUP_REMOVED lines=16> */
[----:B------:R-:W2:Y:S01]  /*1320*/  LDS R66, [R74+UR6+0x5c0] ;  /* 0x0005c0064a427984 */ /* 0x000ea20008000800 */
        /* <DEDUP_REMOVED lines=16> */
[C---:B-1----:R-:W-:Y:S01]  /*1430*/  FFMA R31, R68.reuse, R67, R31 ;  /* 0x00000043441f7223 */ /* 0x042fe2000000001f */
        /* <DEDUP_REMOVED lines=16> */
[CC--:B0-----:R-:W-:Y:S03]  /*1540*/  FFMA R16, R65.reuse, R79.reuse, R16 ;  /* 0x0000004f41107223 */ /* 0x0c1fe60000000010 */
[----:B------:R-:W0:Y:S01]  /*1550*/  LDS R68, [R74+UR6+0x640] ;  /* 0x000640064a447984 */ /* 0x000e220008000800 */
[C---:B--2---:R-:W-:Y:S01]  /*1560*/  FFMA R15, R66.reuse, R79, R15 ;  /* 0x0000004f420f7223 */ /* 0x044fe2000000000f */
        /* <DEDUP_REMOVED lines=9> */
[----:B------:R-:W2:Y:S01]  /*1600*/  LDS R75, [R72+UR5+0x640] ;  /* 0x00064005484b7984 */ /* 0x000ea20008000800 */
[C---:B------:R-:W-:Y:S01]  /*1610*/  FFMA R7, R66.reuse, R81, R7 ;  /* 0x0000005142077223 */ /* 0x040fe20000000007 */
[CC--:B------:R-:W-:Y:S01]  /*1620*/  FFMA R6, R65.reuse, R73.reuse, R6 ;  /* 0x0000004941067223 */ /* 0x0c0fe20000000006 */
[C---:B------:R-:W-:Y:S01]  /*1630*/  FFMA R5, R66.reuse, R73, R5 ;  /* 0x0000004942057223 */ /* 0x040fe20000000005 */
[----:B------:R-:W3:Y:S01]  /*1640*/  LDS R83, [R72+UR5+0x6c0] ;  /* 0x0006c00548537984 */ /* 0x000ee20008000800 */
        /* <DEDUP_REMOVED lines=10> */
[C---:B0-----:R-:W-:Y:S03]  /*16f0*/  FFMA R63, R68.reuse, R77, R63 ;  /* 0x0000004d443f7223 */ /* 0x041fe6000000003f */
[----:B------:R-:W-:Y:S01]  /*1700*/  LDS R71, [R72+UR5+0x840] ;  /* 0x0008400548477984 */ /* 0x000fe20008000800 */
[CC--:B--2---:R-:W-:Y:S01]  /*1710*/  FFMA R62, R69.reuse, R75.reuse, R62 ;  /* 0x0000004b453e7223 */ /* 0x0c4fe2000000003e */
[C---:B------:R-:W-:Y:S01]  /*1720*/  FFMA R61, R68.reuse, R75, R61 ;  /* 0x0000004b443d7223 */ /* 0x040fe2000000003d */
[CC--:B------:R-:W-:Y:S01]  /*1730*/  FFMA R60, R69.reuse, R79.reuse, R60 ;  /* 0x0000004f453c7223 */ /* 0x0c0fe2000000003c */
[C---:B------:R-:W-:Y:S01]  /*1740*/  FFMA R59, R68.reuse, R79, R59 ;  /* 0x0000004f443b7223 */ /* 0x040fe2000000003b */
[CC--:B---3--:R-:W-:Y:S01]  /*1750*/  FFMA R58, R69.reuse, R83.reuse, R58 ;  /* 0x00000053453a7223 */ /* 0x0c8fe2000000003a */
[C---:B------:R-:W-:Y:S01]  /*1760*/  FFMA R57, R68.reuse, R83, R57 ;  /* 0x0000005344397223 */ /* 0x040fe20000000039 */
[CC--:B------:R-:W-:Y:S01]  /*1770*/  FFMA R56, R69.reuse, R85.reuse, R56 ;  /* 0x0000005545387223 */ /* 0x0c0fe20000000038 */
[C---:B------:R-:W-:Y:S01]  /*1780*/  FFMA R55, R68.reuse, R85, R55 ;  /* 0x0000005544377223 */ /* 0x040fe20000000037 */
[CC--:B----4-:R-:W-:Y:S01]  /*1790*/  FFMA R54, R69.reuse, R81.reuse, R54 ;  /* 0x0000005145367223 */ /* 0x0d0fe20000000036 */
        /* <DEDUP_REMOVED lines=46> */
[----:B------:R-:W2:Y:S01]  /*1a80*/  LDS R73, [R72+UR5+0x880] ;  /* 0x0008800548497984 */ /* 0x000ea20008000800 */
        /* <DEDUP_REMOVED lines=24> */
[CC--:B------:R-:W-:Y:S01]  /*1c10*/  FFMA R62, R65.reuse, R71.reuse, R62 ;  /* 0x00000047413e7223 */ /* 0x0c0fe2000000003e */
[C---:B------:R-:W-:Y:S01]  /*1c20*/  FFMA R61, R66.reuse, R71, R61 ;  /* 0x00000047423d7223 */ /* 0x040fe2000000003d */
        /* <DEDUP_REMOVED lines=236> */
[C---:B0-----:R-:W-:Y:S01]  /*2af0*/  FFMA R63, R68.reuse, R75, R63 ;  /* 0x0000004b443f7223 */ /* 0x041fe2000000003f */
        /* <DEDUP_REMOVED lines=13> */
[-C--:B------:R-:W-:Y:S02]  /*2bd0*/  FFMA R49, R68, R73.reuse, R49 ;  /* 0x0000004944317223 */ /* 0x080fe40000000031 */
[----:B------:R-:W-:Y:S01]  /*2be0*/  LDS R68, [R74+UR6+0xfc0] ;  /* 0x000fc0064a447984 */ /* 0x000fe20008000800 */
        /* <DEDUP_REMOVED lines=18> */
[C---:B-1----:R-:W-:Y:S01]  /*2d10*/  FFMA R31, R66.reuse, R75, R31 ;  /* 0x0000004b421f7223 */ /* 0x042fe2000000001f */
        /* <DEDUP_REMOVED lines=14> */
[CC--:B0-----:R-:W-:Y:S01]  /*2e00*/  FFMA R16, R65.reuse, R73.reuse, R16 ;  /* 0x0000004941107223 */ /* 0x0c1fe20000000010 */
        /* <DEDUP_REMOVED lines=14> */
[----:B------:R-:W-:Y:S01]  /*2ef0*/  FFMA R0, R68, R75, R0 ;  /* 0x0000004b44007223 */ /* 0x000fe20000000000 */
[----:B------:R-:W-:Y:S05]  /*2f00*/  BRA.U UP0, `(.L_x_6) ;  /* 0xffffffd500a87547 */ /* 0x000fea000b83ffff */
.L_x_5:
[----:B------:R-:W0:Y:S01]  /*2f10*/  LDCU UR5, c[0x0][0x3c4] ;  /* 0x00007880ff0577ac */ /* 0x000e220008000800 */
[----:B------:R-:W-:Y:S02]  /*2f20*/  SHF.L.U32 R65, R76, 0x4, RZ ;  /* 0x000000044c417819 */ /* 0x000fe400000006ff */
[----:B0-----:R-:W-:-:S13]  /*2f30*/  FSETP.NEU.AND P0, PT, RZ, UR5, PT ;  /* 0x00000005ff007c0b */ /* 0x001fda000bf0d000 */
[----:B------:R-:W-:Y:S05]  /*2f40*/  @!P0 BRA `(.L_x_7) ;  /* 0x0000001000248947 */ /* 0x000fea0003800000 */
[----:B------:R-:W2:Y:S01]  /*2f50*/  LDG.E R73, desc[UR12][R92.64] ;  /* 0x0000000c5c497981 */ /* 0x000ea2000c1e1900 */
[----:B------:R-:W0:Y:S03]  /*2f60*/  LDCU UR4, c[0x0][0x3c0] ;  /* 0x00007800ff0477ac */ /* 0x000e260008000800 */
[----:B------:R-:W3:Y:S04]  /*2f70*/  LDG.E R72, desc[UR12][R92.64+0x40] ;  /* 0x0000400c5c487981 */ /* 0x000ee8000c1e1900 */
[----:B------:R-:W4:Y:S04]  /*2f80*/  LDG.E R71, desc[UR12][R92.64+0x80] ;  /* 0x0000800c5c477981 */ /* 0x000f28000c1e1900 */
[----:B------:R-:W4:Y:S04]  /*2f90*/  LDG.E R70, desc[UR12][R92.64+0xc0] ;  /* 0x0000c00c5c467981 */ /* 0x000f28000c1e1900 */
[----:B------:R-:W4:Y:S04]  /*2fa0*/  LDG.E R69, desc[UR12][R92.64+0x100] ;  /* 0x0001000c5c457981 */ /* 0x000f28000c1e1900 */
[----:B------:R-:W4:Y:S04]  /*2fb0*/  LDG.E R68, desc[UR12][R92.64+0x140] ;  /* 0x0001400c5c447981 */ /* 0x000f28000c1e1900 */
[----:B------:R-:W4:Y:S04]  /*2fc0*/  LDG.E R67, desc[UR12][R92.64+0x180] ;  /* 0x0001800c5c437981 */ /* 0x000f28000c1e1900 */
[----:B------:R-:W4:Y:S01]  /*2fd0*/  LDG.E R66, desc[UR12][R92.64+0x1c0] ;  /* 0x0001c00c5c427981 */ /* 0x000f22000c1e1900 */
[----:B--2---:R-:W-:Y:S01]  /*2fe0*/  FMUL R73, R73, UR5 ;  /* 0x0000000549497c20 */ /* 0x004fe20008400000 */
[----:B---3--:R-:W-:-:S03]  /*2ff0*/  FMUL R72, R72, UR5 ;  /* 0x0000000548487c20 */ /* 0x008fc60008400000 */
[----:B0-----:R-:W-:Y:S01]  /*3000*/  FFMA R73, R64, UR4, R73 ;  /* 0x0000000440497c23 */ /* 0x001fe20008000049 */
[----:B------:R-:W-:-:S04]  /*3010*/  IMAD.WIDE R64, R65, 0x4, R92 ;  /* 0x0000000441407825 */ /* 0x000fc800078e025c */
[----:B----4-:R-:W-:Y:S01]  /*3020*/  FMUL R71, R71, UR5 ;  /* 0x0000000547477c20 */ /* 0x010fe20008400000 */
[----:B------:R-:W-:Y:S01]  /*3030*/  FFMA R63, R63, UR4, R72 ;  /* 0x000000043f3f7c23 */ /* 0x000fe20008000048 */
[----:B------:R-:W-:Y:S01]  /*3040*/  STG.E desc[UR12][R92.64], R73 ;  /* 0x000000495c007986 */ /* 0x000fe2000c10190c */
[----:B------:R-:W-:Y:S01]  /*3050*/  FMUL R70, R70, UR5 ;  /* 0x0000000546467c20 */ /* 0x000fe20008400000 */
[----:B------:R-:W-:Y:S02]  /*3060*/  FFMA R71, R34, UR4, R71 ;  /* 0x0000000422477c23 */ /* 0x000fe40008000047 */
[----:B------:R0:W-:Y:S01]  /*3070*/  STG.E desc[UR12][R92.64+0x40], R63 ;  /* 0x0000403f5c007986 */ /* 0x0001e2000c10190c */
        /* <DEDUP_REMOVED lines=11> */
[----:B------:R2:W-:Y:S01]  /*3130*/  STG.E desc[UR12][R92.64+0x140], R31 ;  /* 0x0001401f5c007986 */ /* 0x0005e2000c10190c */
[----:B------:R-:W-:-:S03]  /*3140*/  FFMA R75, R0, UR4, R75 ;  /* 0x00000004004b7c23 */ /* 0x000fc6000800004b */
[----:B------:R-:W-:Y:S04]  /*3150*/  STG.E desc[UR12][R92.64+0x180], R77 ;  /* 0x0001804d5c007986 */ /* 0x000fe8000c10190c */
[----:B------:R-:W-:Y:S04]  /*3160*/  STG.E desc[UR12][R92.64+0x1c0], R75 ;  /* 0x0001c04b5c007986 */ /* 0x000fe8000c10190c */
[----:B0-----:R-:W3:Y:S04]  /*3170*/  LDG.E R63, desc[UR12][R64.64] ;  /* 0x0000000c403f7981 */ /* 0x001ee8000c1e1900 */
[----:B------:R-:W2:Y:S04]  /*3180*/  LDG.E R67, desc[UR12][R64.64+0x80] ;  /* 0x0000800c40437981 */ /* 0x000ea8000c1e1900 */
[----:B------:R-:W4:Y:S04]  /*3190*/  LDG.E R66, desc[UR12][R64.64+0x40] ;  /* 0x0000400c40427981 */ /* 0x000f28000c1e1900 */
[----:B------:R-:W4:Y:S04]  /*31a0*/  LDG.E R34, desc[UR12][R64.64+0xc0] ;  /* 0x0000c00c40227981 */ /* 0x000f28000c1e1900 */
[----:B-1----:R-:W4:Y:S04]  /*31b0*/  LDG.E R33, desc[UR12][R64.64+0x100] ;  /* 0x0001000c40217981 */ /* 0x002f28000c1e1900 */
[----:B------:R-:W4:Y:S04]  /*31c0*/  LDG.E R32, desc[UR12][R64.64+0x140] ;  /* 0x0001400c40207981 */ /* 0x000f28000c1e1900 */
[----:B------:R-:W4:Y:S04]  /*31d0*/  LDG.E R2, desc[UR12][R64.64+0x180] ;  /* 0x0001800c40027981 */ /* 0x000f28000c1e1900 */
[----:B------:R-:W4:Y:S01]  /*31e0*/  LDG.E R0, desc[UR12][R64.64+0x1c0] ;  /* 0x0001c00c40007981 */ /* 0x000f22000c1e1900 */
[----:B---3--:R-:W-:-:S04]  /*31f0*/  FMUL R63, R63, UR5 ;  /* 0x000000053f3f7c20 */ /* 0x008fc80008400000 */
[----:B------:R-:W-:Y:S01]  /*3200*/  FFMA R63, R62, UR4, R63 ;  /* 0x000000043e3f7c23 */ /* 0x000fe2000800003f */
[----:B--2---:R-:W-:Y:S01]  /*3210*/  FMUL R31, R67, UR5 ;  /* 0x00000005431f7c20 */ /* 0x004fe20008400000 */
[----:B----4-:R-:W-:-:S03]  /*3220*/  FMUL R66, R66, UR5 ;  /* 0x0000000542427c20 */ /* 0x010fc60008400000 */
[----:B------:R0:W-:Y:S01]  /*3230*/  STG.E desc[UR12][R64.64], R63 ;  /* 0x0000003f40007986 */ /* 0x0001e2000c10190c */
[----:B------:R-:W-:Y:S01]  /*3240*/  FMUL R34, R34, UR5 ;  /* 0x0000000522227c20 */ /* 0x000fe20008400000 */
        /* <DEDUP_REMOVED lines=10> */
[----:B0-----:R-:W-:Y:S01]  /*32f0*/  FFMA R63, R3, UR4, R0 ;  /* 0x00000004033f7c23 */ /* 0x001fe20008000000 */
[----:B------:R-:W-:Y:S01]  /*3300*/  IMAD.WIDE R2, R76, 0x40, R64 ;  /* 0x000000404c027825 */ /* 0x000fe200078e0240 */
        /* <DEDUP_REMOVED lines=9> */
[----:B0-----:R-:W1:Y:S04]  /*33a0*/  LDG.E R35, desc[UR12][R2.64] ;  /* 0x0000000c02237981 */ /* 0x001e68000c1e1900 */
[----:B------:R-:W2:Y:S04]  /*33b0*/  LDG.E R34, desc[UR12][R2.64+0x40] ;  /* 0x0000400c02227981 */ /* 0x000ea8000c1e1900 */
[----:B------:R-:W2:Y:S04]  /*33c0*/  LDG.E R31, desc[UR12][R2.64+0x80] ;  /* 0x0000800c021f7981 */ /* 0x000ea8000c1e1900 */
[----:B------:R-:W2:Y:S04]  /*33d0*/  LDG.E R32, desc[UR12][R2.64+0xc0] ;  /* 0x0000c00c02207981 */ /* 0x000ea8000c1e1900 */
[----:B------:R-:W2:Y:S04]  /*33e0*/  LDG.E R4, desc[UR12][R2.64+0x180] ;  /* 0x0001800c02047981 */ /* 0x000ea8000c1e1900 */
[----:B------:R-:W2:Y:S01]  /*33f0*/  LDG.E R0, desc[UR12][R2.64+0x1c0] ;  /* 0x0001c00c02007981 */ /* 0x000ea2000c1e1900 */
[----:B-1----:R-:W-:Y:S01]  /*3400*/  FMUL R33, R35, UR5 ;  /* 0x0000000523217c20 */ /* 0x002fe20008400000 */
[----:B---3--:R-:W-:Y:S01]  /*3410*/  FMUL R35, R30, UR5 ;  /* 0x000000051e237c20 */ /* 0x008fe20008400000 */
[----:B----4-:R-:W-:-:S02]  /*3420*/  FMUL R30, R29, UR5 ;  /* 0x000000051d1e7c20 */ /* 0x010fc40008400000 */
[----:B------:R-:W-:Y:S01]  /*3430*/  FFMA R33, R60, UR4, R33 ;  /* 0x000000043c217c23 */ /* 0x000fe20008000021 */
[----:B--2---:R-:W-:Y:S01]  /*3440*/  FMUL R34, R34, UR5 ;  /* 0x0000000522227c20 */ /* 0x004fe20008400000 */
[----:B------:R-:W-:-:S03]  /*3450*/  FMUL R31, R31, UR5 ;  /* 0x000000051f1f7c20 */ /* 0x000fc60008400000 */
[----:B------:R0:W-:Y:S01]  /*3460*/  STG.E desc[UR12][R2.64], R33 ;  /* 0x0000002102007986 */ /* 0x0001e2000c10190c */
        /* <DEDUP_REMOVED lines=9> */
[----:B------:R-:W-:Y:S04]  /*3500*/  STG.E desc[UR12][R2.64+0x40], R59 ;  /* 0x0000403b02007986 */ /* 0x000fe8000c10190c */
[----:B------:R1:W-:Y:S01]  /*3510*/  STG.E desc[UR12][R2.64+0x80], R31 ;  /* 0x0000801f02007986 */ /* 0x0003e2000c10190c */
[----:B0-----:R-:W-:Y:S01]  /*3520*/  FFMA R33, R5, UR4, R0 ;  /* 0x0000000405217c23 */ /* 0x001fe20008000000 */
[----:B------:R-:W-:-:S02]  /*3530*/  IMAD.WIDE R4, R76, 0x40, R2 ;  /* 0x000000404c047825 */ /* 0x000fc400078e0202 */
[----:B------:R-:W-:Y:S04]  /*3540*/  STG.E desc[UR12][R2.64+0xc0], R37 ;  /* 0x0000c02502007986 */ /* 0x000fe8000c10190c */
[----:B------:R-:W-:Y:S04]  /*3550*/  STG.E desc[UR12][R2.64+0x100], R35 ;  /* 0x0001002302007986 */ /* 0x000fe8000c10190c */
[----:B------:R-:W-:Y:S04]  /*3560*/  STG.E desc[UR12][R2.64+0x140], R61 ;  /* 0x0001403d02007986 */ /* 0x000fe8000c10190c */
[----:B------:R-:W-:Y:S04]  /*3570*/  STG.E desc[UR12][R2.64+0x180], R63 ;  /* 0x0001803f02007986 */ /* 0x000fe8000c10190c */
[----:B------:R0:W-:Y:S04]  /*3580*/  STG.E desc[UR12][R2.64+0x1c0], R33 ;  /* 0x0001c02102007986 */ /* 0x0001e8000c10190c */
[----:B------:R-:W2:Y:S04]  /*3590*/  LDG.E R29, desc[UR12][R4.64] ;  /* 0x0000000c041d7981 */ /* 0x000ea8000c1e1900 */
[----:B-1----:R-:W0:Y:S04]  /*35a0*/  LDG.E R31, desc[UR12][R4.64+0xc0] ;  /* 0x0000c00c041f7981 */ /* 0x002e28000c1e1900 */
[----:B------:R-:W3:Y:S04]  /*35b0*/  LDG.E R27, desc[UR12][R4.64+0x140] ;  /* 0x0001400c041b7981 */ /* 0x000ee8000c1e1900 */
[----:B------:R-:W4:Y:S04]  /*35c0*/  LDG.E R30, desc[UR12][R4.64+0x40] ;  /* 0x0000400c041e7981 */ /* 0x000f28000c1e1900 */
[----:B------:R-:W4:Y:S04]  /*35d0*/  LDG.E R32, desc[UR12][R4.64+0x80] ;  /* 0x0000800c04207981 */ /* 0x000f28000c1e1900 */
[----:B------:R-:W4:Y:S04]  /*35e0*/  LDG.E R28, desc[UR12][R4.64+0x100] ;  /* 0x0001000c041c7981 */ /* 0x000f28000c1e1900 */
[----:B------:R-:W4:Y:S04]  /*35f0*/  LDG.E R6, desc[UR12][R4.64+0x180] ;  /* 0x0001800c04067981 */ /* 0x000f28000c1e1900 */
[----:B------:R-:W4:Y:S01]  /*3600*/  LDG.E R0, desc[UR12][R4.64+0x1c0] ;  /* 0x0001c00c04007981 */ /* 0x000f22000c1e1900 */
[----:B--2---:R-:W-:Y:S01]  /*3610*/  FMUL R29, R29, UR5 ;  /* 0x000000051d1d7c20 */ /* 0x004fe20008400000 */
[----:B0-----:R-:W-:-:S03]  /*3620*/  FMUL R2, R31, UR5 ;  /* 0x000000051f027c20 */ /* 0x001fc60008400000 */
[----:B------:R-:W-:Y:S01]  /*3630*/  FFMA R29, R58, UR4, R29 ;  /* 0x000000043a1d7c23 */ /* 0x000fe2000800001d */
[----:B------:R-:W-:Y:S01]  /*3640*/  FFMA R39, R39, UR4, R2 ;  /* 0x0000000427277c23 */ /* 0x000fe20008000002 */
[----:B---3--:R-:W-:Y:S01]  /*3650*/  FMUL R2, R27, UR5 ;  /* 0x000000051b027c20 */ /* 0x008fe20008400000 */
[----:B----4-:R-:W-:Y:S02]  /*3660*/  FMUL R30, R30, UR5 ;  /* 0x000000051e1e7c20 */ /* 0x010fe40008400000 */
[----:B------:R0:W-:Y:S01]  /*3670*/  STG.E desc[UR12][R4.64], R29 ;  /* 0x0000001d04007986 */ /* 0x0001e2000c10190c */
        /* <DEDUP_REMOVED lines=9> */
[----:B------:R-:W-:Y:S01]  /*3710*/  STG.E desc[UR12][R4.64+0x40], R57 ;  /* 0x0000403904007986 */ /* 0x000fe2000c10190c */
[----:B0-----:R-:W-:Y:S01]  /*3720*/  FFMA R29, R7, UR4, R0 ;  /* 0x00000004071d7c23 */ /* 0x001fe20008000000 */
[----:B------:R-:W-:-:S02]  /*3730*/  IMAD.WIDE R6, R76, 0x40, R4 ;  /* 0x000000404c067825 */ /* 0x000fc400078e0204 */
[----:B------:R0:W-:Y:S04]  /*3740*/  STG.E desc[UR12][R4.64+0x80], R3 ;  /* 0x0000800304007986 */ /* 0x0001e8000c10190c */
[----:B------:R-:W-:Y:S04]  /*3750*/  STG.E desc[UR12][R4.64+0xc0], R39 ;  /* 0x0000c02704007986 */ /* 0x000fe8000c10190c */
[----:B------:R-:W-:Y:S04]  /*3760*/  STG.E desc[UR12][R4.64+0x100], R31 ;  /* 0x0001001f04007986 */ /* 0x000fe8000c10190c */
[----:B------:R-:W-:Y:S04]  /*3770*/  STG.E desc[UR12][R4.64+0x140], R33 ;  /* 0x0001402104007986 */ /* 0x000fe8000c10190c */
[----:B------:R-:W-:Y:S04]  /*3780*/  STG.E desc[UR12][R4.64+0x180], R35 ;  /* 0x0001802304007986 */ /* 0x000fe8000c10190c */
[----:B------:R1:W-:Y:S04]  /*3790*/  STG.E desc[UR12][R4.64+0x1c0], R29 ;  /* 0x0001c01d04007986 */ /* 0x0003e8000c10190c */
[----:B------:R-:W2:Y:S04]  /*37a0*/  LDG.E R25, desc[UR12][R6.64] ;  /* 0x0000000c06197981 */ /* 0x000ea8000c1e1900 */
[----:B------:R-:W1:Y:S04]  /*37b0*/  LDG.E R27, desc[UR12][R6.64+0xc0] ;  /* 0x0000c00c061b7981 */ /* 0x000e68000c1e1900 */
[----:B0-----:R-:W3:Y:S04]  /*37c0*/  LDG.E R3, desc[UR12][R6.64+0x140] ;  /* 0x0001400c06037981 */ /* 0x001ee8000c1e1900 */
[----:B------:R-:W4:Y:S04]  /*37d0*/  LDG.E R26, desc[UR12][R6.64+0x40] ;  /* 0x0000400c061a7981 */ /* 0x000f28000c1e1900 */
[----:B------:R-:W4:Y:S04]  /*37e0*/  LDG.E R28, desc[UR12][R6.64+0x80] ;  /* 0x0000800c061c7981 */ /* 0x000f28000c1e1900 */
[----:B------:R-:W4:Y:S04]  /*37f0*/  LDG.E R8, desc[UR12][R6.64+0x100] ;  /* 0x0001000c06087981 */ /* 0x000f28000c1e1900 */
[----:B------:R-:W4:Y:S04]  /*3800*/  LDG.E R2, desc[UR12][R6.64+0x180] ;  /* 0x0001800c06027981 */ /* 0x000f28000c1e1900 */
[----:B------:R-:W4:Y:S01]  /*3810*/  LDG.E R0, desc[UR12][R6.64+0x1c0] ;  /* 0x0001c00c06007981 */ /* 0x000f22000c1e1900 */
[----:B--2---:R-:W-:Y:S01]  /*3820*/  FMUL R25, R25, UR5 ;  /* 0x0000000519197c20 */ /* 0x004fe20008400000 */
[----:B-1----:R-:W-:-:S03]  /*3830*/  FMUL R4, R27, UR5 ;  /* 0x000000051b047c20 */ /* 0x002fc60008400000 */
        /* <DEDUP_REMOVED lines=14> */
[----:B------:R-:W-:Y:S01]  /*3920*/  IMAD.WIDE R2, R76, 0x40, R6 ;  /* 0x000000404c027825 */ /* 0x000fe200078e0206 */
[----:B------:R-:W-:Y:S03]  /*3930*/  STG.E desc[UR12][R6.64+0x40], R55 ;  /* 0x0000403706007986 */ /* 0x000fe6000c10190c */
[----:B0-----:R-:W-:Y:S01]  /*3940*/  FFMA R25, R9, UR4, R0 ;  /* 0x0000000409197c23 */ /* 0x001fe20008000000 */
[----:B------:R0:W-:Y:S04]  /*3950*/  STG.E desc[UR12][R6.64+0x80], R5 ;  /* 0x0000800506007986 */ /* 0x0001e8000c10190c */
[----:B------:R-:W-:Y:S04]  /*3960*/  STG.E desc[UR12][R6.64+0xc0], R41 ;  /* 0x0000c02906007986 */ /* 0x000fe8000c10190c */
[----:B------:R-:W-:Y:S04]  /*3970*/  STG.E desc[UR12][R6.64+0x100], R27 ;  /* 0x0001001b06007986 */ /* 0x000fe8000c10190c */
[----:B------:R-:W-:Y:S04]  /*3980*/  STG.E desc[UR12][R6.64+0x140], R29 ;  /* 0x0001401d06007986 */ /* 0x000fe8000c10190c */
[----:B------:R-:W-:Y:S04]  /*3990*/  STG.E desc[UR12][R6.64+0x180], R31 ;  /* 0x0001801f06007986 */ /* 0x000fe8000c10190c */
[----:B------:R1:W-:Y:S04]  /*39a0*/  STG.E desc[UR12][R6.64+0x1c0], R25 ;  /* 0x0001c01906007986 */ /* 0x0003e8000c10190c */
[----:B------:R-:W1:Y:S04]  /*39b0*/  LDG.E R23, desc[UR12][R2.64+0xc0] ;  /* 0x0000c00c02177981 */ /* 0x000e68000c1e1900 */
[----:B0-----:R-:W2:Y:S04]  /*39c0*/  LDG.E R5, desc[UR12][R2.64+0x140] ;  /* 0x0001400c02057981 */ /* 0x001ea8000c1e1900 */
[----:B------:R-:W3:Y:S04]  /*39d0*/  LDG.E R9, desc[UR12][R2.64] ;  /* 0x0000000c02097981 */ /* 0x000ee8000c1e1900 */
[----:B------:R-:W4:Y:S04]  /*39e0*/  LDG.E R10, desc[UR12][R2.64+0x40] ;  /* 0x0000400c020a7981 */ /* 0x000f28000c1e1900 */
[----:B------:R-:W4:Y:S04]  /*39f0*/  LDG.E R24, desc[UR12][R2.64+0x80] ;  /* 0x0000800c02187981 */ /* 0x000f28000c1e1900 */
[----:B------:R-:W4:Y:S04]  /*3a00*/  LDG.E R8, desc[UR12][R2.64+0x100] ;  /* 0x0001000c02087981 */ /* 0x000f28000c1e1900 */
[----:B------:R-:W4:Y:S04]  /*3a10*/  LDG.E R4, desc[UR12][R2.64+0x180] ;  /* 0x0001800c02047981 */ /* 0x000f28000c1e1900 */
[----:B------:R-:W4:Y:S01]  /*3a20*/  LDG.E R0, desc[UR12][R2.64+0x1c0] ;  /* 0x0001c00c02007981 */ /* 0x000f22000c1e1900 */
[----:B-1----:R-:W-:-:S04]  /*3a30*/  FMUL R6, R23, UR5 ;  /* 0x0000000517067c20 */ /* 0x002fc80008400000 */
[----:B------:R-:W-:Y:S01]  /*3a40*/  FFMA R43, R43, UR4, R6 ;  /* 0x000000042b2b7c23 */ /* 0x000fe20008000006 */
[----:B--2---:R-:W-:Y:S01]  /*3a50*/  FMUL R6, R5, UR5 ;  /* 0x0000000505067c20 */ /* 0x004fe20008400000 */
[----:B---3--:R-:W-:Y:S01]  /*3a60*/  FMUL R9, R9, UR5 ;  /* 0x0000000509097c20 */ /* 0x008fe20008400000 */
[----:B----4-:R-:W-:Y:S01]  /*3a70*/  FMUL R10, R10, UR5 ;  /* 0x000000050a0a7c20 */ /* 0x010fe20008400000 */
        /* <DEDUP_REMOVED lines=11> */
[C---:B------:R-:W-:Y:S01]  /*3b30*/  IMAD.WIDE R4, R76.reuse, 0x40, R2 ;  /* 0x000000404c047825 */ /* 0x040fe200078e0202 */
[----:B------:R-:W-:Y:S04]  /*3b40*/  STG.E desc[UR12][R2.64], R9 ;  /* 0x0000000902007986 */ /* 0x000fe8000c10190c */
[----:B------:R-:W-:Y:S04]  /*3b50*/  STG.E desc[UR12][R2.64+0x40], R53 ;  /* 0x0000403502007986 */ /* 0x000fe8000c10190c */
        /* <DEDUP_REMOVED lines=14> */
[----:B------:R-:W-:-:S04]  /*3c40*/  IMAD.WIDE R76, R76, 0x40, R4 ;  /* 0x000000404c4c7825 */ /* 0x000fc800078e0204 */
        /* <DEDUP_REMOVED lines=57> */
.L_x_7:
[----:B------:R-:W0:Y:S02]  /*3fe0*/  LDCU UR4, c[0x0][0x3c0] ;  /* 0x00007800ff0477ac */ /* 0x000e240008000800 */
[----:B0-----:R-:W-:Y:S01]  /*3ff0*/  FMUL R67, R64, UR4 ;  /* 0x0000000440437c20 */ /* 0x001fe20008400000 */
[----:B------:R-:W-:Y:S01]  /*4000*/  FMUL R33, R33, UR4 ;  /* 0x0000000421217c20 */ /* 0x000fe20008400000 */
[----:B------:R-:W-:-:S04]  /*4010*/  IMAD.WIDE R64, R65, 0x4, R92 ;  /* 0x0000000441407825 */ /* 0x000fc800078e025c */
[----:B------:R-:W-:Y:S01]  /*4020*/  FMUL R63, R63, UR4 ;  /* 0x000000043f3f7c20 */ /* 0x000fe20008400000 */
        /* <DEDUP_REMOVED lines=30> */
[----:B0-----:R-:W-:Y:S01]  /*4210*/  FMUL R33, R30, UR4 ;  /* 0x000000041e217c20 */ /* 0x001fe20008400000 */
[----:B------:R-:W-:Y:S01]  /*4220*/  STG.E desc[UR12][R92.64+0x1c0], R75 ;  /* 0x0001c04b5c007986 */ /* 0x000fe2000c10190c */
[----:B------:R-:W-:Y:S01]  /*4230*/  FMUL R23, R23, UR4 ;  /* 0x0000000417177c20 */ /* 0x000fe20008400000 */
[----:B------:R-:W-:Y:S01]  /*4240*/  FMUL R9, R9, UR4 ;  /* 0x0000000409097c20 */ /* 0x000fe20008400000 */
[----:B-1----:R-:W-:Y:S01]  /*4250*/  IMAD.WIDE R66, R76, 0x40, R64 ;  /* 0x000000404c427825 */ /* 0x002fe200078e0240 */
[----:B------:R0:W-:Y:S03]  /*4260*/  STG.E desc[UR12][R64.64+0x100], R33 ;  /* 0x0001002140007986 */ /* 0x0001e6000c10190c */
[----:B------:R-:W-:Y:S01]  /*4270*/  FMUL R54, R54, UR4 ;  /* 0x0000000436367c20 */ /* 0x000fe20008400000 */
[----:B------:R-:W-:Y:S01]  /*4280*/  FMUL R53, R53, UR4 ;  /* 0x0000000435357c20 */ /* 0x000fe20008400000 */
[----:B--2---:R-:W-:Y:S01]  /*4290*/  FMUL R63, R36, UR4 ;  /* 0x00000004243f7c20 */ /* 0x004fe20008400000 */
        /* <DEDUP_REMOVED lines=11> */
[----:B---3--:R-:W-:Y:S01]  /*4350*/  FMUL R31, R4, UR4 ;  /* 0x00000004041f7c20 */ /* 0x008fe20008400000 */
[----:B------:R3:W-:Y:S01]  /*4360*/  STG.E desc[UR12][R64.64+0x40], R61 ;  /* 0x0000403d40007986 */ /* 0x0007e2000c10190c */
[----:B------:R-:W-:Y:S01]  /*4370*/  FMUL R50, R50, UR4 ;  /* 0x0000000432327c20 */ /* 0x000fe20008400000 */
[----:B------:R-:W-:Y:S01]  /*4380*/  FMUL R49, R49, UR4 ;  /* 0x0000000431317c20 */ /* 0x000fe20008400000 */
[----:B------:R-:W-:Y:S01]  /*4390*/  FMUL R47, R47, UR4 ;  /* 0x000000042f2f7c20 */ /* 0x000fe20008400000 */
[----:B------:R-:W-:Y:S01]  /*43a0*/  STG.E desc[UR12][R64.64+0x80], R63 ;  /* 0x0000803f40007986 */ /* 0x000fe2000c10190c */
[----:B------:R-:W-:Y:S01]  /*43b0*/  FMUL R17, R17, UR4 ;  /* 0x0000000411117c20 */ /* 0x000fe20008400000 */
[----:B------:R-:W-:-:S02]  /*43c0*/  FMUL R15, R15, UR4 ;  /* 0x000000040f0f7c20 */ /* 0x000fc40008400000 */
[----:B------:R-:W-:Y:S01]  /*43d0*/  STG.E desc[UR12][R64.64+0xc0], R35 ;  /* 0x0000c02340007986 */ /* 0x000fe2000c10190c */
[----:B0-----:R-:W-:-:S03]  /*43e0*/  FMUL R33, R28, UR4 ;  /* 0x000000041c217c20 */ /* 0x001fc60008400000 */
[----:B------:R0:W-:Y:S01]  /*43f0*/  STG.E desc[UR12][R64.64+0x180], R31 ;  /* 0x0001801f40007986 */ /* 0x0001e2000c10190c */
[----:B-1----:R-:W-:-:S03]  /*4400*/  FMUL R3, R6, UR4 ;  /* 0x0000000406037c20 */ /* 0x002fc60008400000 */
[----:B------:R1:W-:Y:S01]  /*4410*/  STG.E desc[UR12][R66.64+0x1c0], R5 ;  /* 0x0001c00542007986 */ /* 0x0003e2000c10190c */
[----:B--2---:R-:W-:-:S03]  /*4420*/  IMAD.WIDE R28, R76, 0x40, R66 ;  /* 0x000000404c1c7825 */ /* 0x004fc600078e0242 */
[----:B------:R2:W-:Y:S04]  /*4430*/  STG.E desc[UR12][R66.64+0x180], R3 ;  /* 0x0001800342007986 */ /* 0x0005e8000c10190c */
[----:B------:R-:W-:Y:S01]  /*4440*/  STG.E desc[UR12][R66.64], R60 ;  /* 0x0000003c42007986 */ /* 0x000fe2000c10190c */
[----:B---3--:R-:W-:-:S03]  /*4450*/  FMUL R61, R38, UR4 ;  /* 0x00000004263d7c20 */ /* 0x008fc60008400000 */
[----:B------:R-:W-:Y:S04]  /*4460*/  STG.E desc[UR12][R66.64+0x40], R59 ;  /* 0x0000403b42007986 */ /* 0x000fe8000c10190c */
[----:B------:R-:W-:Y:S04]  /*4470*/  STG.E desc[UR12][R66.64+0x80], R61 ;  /* 0x0000803d42007986 */ /* 0x000fe8000c10190c */
[----:B------:R-:W-:Y:S01]  /*4480*/  STG.E desc[UR12][R66.64+0xc0], R37 ;  /* 0x0000c02542007986 */ /* 0x000fe2000c10190c */
[----:B0-----:R-:W-:-:S03]  /*4490*/  FMUL R31, R40, UR4 ;  /* 0x00000004281f7c20 */ /* 0x001fc60008400000 */
[----:B------:R0:W-:Y:S01]  /*44a0*/  STG.E desc[UR12][R66.64+0x100], R33 ;  /* 0x0001002142007986 */ /* 0x0001e2000c10190c */
[----:B-1----:R-:W-:-:S03]  /*44b0*/  IMAD.WIDE R4, R76, 0x40, R28 ;  /* 0x000000404c047825 */ /* 0x002fc600078e021c */
[----:B------:R1:W-:Y:S01]  /*44c0*/  STG.E desc[UR12][R66.64+0x140], R27 ;  /* 0x0001401b42007986 */ /* 0x0003e2000c10190c */
[----:B--2---:R-:W-:-:S03]  /*44d0*/  FMUL R3, R8, UR4 ;  /* 0x0000000408037c20 */ /* 0x004fc60008400000 */
[----:B------:R2:W-:Y:S04]  /*44e0*/  STG.E desc[UR12][R28.64+0x80], R31 ;  /* 0x0000801f1c007986 */ /* 0x0005e8000c10190c */
[----:B------:R3:W-:Y:S04]  /*44f0*/  STG.E desc[UR12][R28.64+0x180], R3 ;  /* 0x000180031c007986 */ /* 0x0007e8000c10190c */
[----:B------:R4:W-:Y:S04]  /*4500*/  STG.E desc[UR12][R28.64+0x1c0], R7 ;  /* 0x0001c0071c007986 */ /* 0x0009e8000c10190c */
[----:B------:R-:W-:Y:S04]  /*4510*/  STG.E desc[UR12][R28.64], R58 ;  /* 0x0000003a1c007986 */ /* 0x000fe8000c10190c */
[----:B------:R-:W-:Y:S01]  /*4520*/  STG.E desc[UR12][R28.64+0x40], R57 ;  /* 0x000040391c007986 */ /* 0x000fe2000c10190c */
[----:B0-----:R-:W-:-:S03]  /*4530*/  FMUL R33, R26, UR4 ;  /* 0x000000041a217c20 */ /* 0x001fc60008400000 */
[----:B------:R-:W-:Y:S01]  /*4540*/  STG.E desc[UR12][R28.64+0xc0], R39 ;  /* 0x0000c0271c007986 */ /* 0x000fe2000c10190c */
[----:B-1----:R-:W-:-:S03]  /*4550*/  FMUL R27, R42, UR4 ;  /* 0x000000042a1b7c20 */ /* 0x002fc60008400000 */
[----:B------:R-:W-:Y:S01]  /*4560*/  STG.E desc[UR12][R28.64+0x100], R33 ;  /* 0x000100211c007986 */ /* 0x000fe2000c10190c */
[----:B--2---:R-:W-:-:S03]  /*4570*/  FMUL R31, R24, UR4 ;  /* 0x00000004181f7c20 */ /* 0x004fc60008400000 */
[----:B------:R0:W-:Y:S01]  /*4580*/  STG.E desc[UR12][R28.64+0x140], R25 ;  /* 0x000140191c007986 */ /* 0x0001e2000c10190c */
[----:B---3--:R-:W-:-:S03]  /*4590*/  FMUL R3, R10, UR4 ;  /* 0x000000040a037c20 */ /* 0x008fc60008400000 */
[----:B------:R1:W-:Y:S01]  /*45a0*/  STG.E desc[UR12][R4.64+0x80], R27 ;  /* 0x0000801b04007986 */ /* 0x0003e2000c10190c */
[----:B----4-:R-:W-:-:S03]  /*45b0*/  IMAD.WIDE R6, R76, 0x40, R4 ;  /* 0x000000404c067825 */ /* 0x010fc600078e0204 */
[----:B------:R2:W-:Y:S04]  /*45c0*/  STG.E desc[UR12][R4.64+0x180], R3 ;  /* 0x0001800304007986 */ /* 0x0005e8000c10190c */
[----:B------:R-:W-:Y:S04]  /*45d0*/  STG.E desc[UR12][R4.64], R56 ;  /* 0x0000003804007986 */ /* 0x000fe8000c10190c */
[----:B------:R-:W-:Y:S04]  /*45e0*/  STG.E desc[UR12][R4.64+0x40], R55 ;  /* 0x0000403704007986 */ /* 0x000fe8000c10190c */
[----:B------:R-:W-:Y:S04]  /*45f0*/  STG.E desc[UR12][R4.64+0xc0], R41 ;  /* 0x0000c02904007986 */ /* 0x000fe8000c10190c */
[----:B------:R-:W-:Y:S01]  /*4600*/  STG.E desc[UR12][R4.64+0x100], R31 ;  /* 0x0001001f04007986 */ /* 0x000fe2000c10190c */
[----:B0-----:R-:W-:-:S03]  /*4610*/  FMUL R25, R44, UR4 ;  /* 0x000000042c197c20 */ /* 0x001fc60008400000 */
[----:B------:R0:W-:Y:S01]  /*4620*/  STG.E desc[UR12][R4.64+0x140], R23 ;  /* 0x0001401704007986 */ /* 0x0001e2000c10190c */
[----:B-1----:R-:W-:-:S03]  /*4630*/  FMUL R27, R22, UR4 ;  /* 0x00000004161b7c20 */ /* 0x002fc60008400000 */
[----:B------:R1:W-:Y:S01]  /*4640*/  STG.E desc[UR12][R4.64+0x1c0], R9 ;  /* 0x0001c00904007986 */ /* 0x0003e2000c10190c */
[----:B--2---:R-:W-:-:S03]  /*4650*/  FMUL R3, R12, UR4 ;  /* 0x000000040c037c20 */ /* 0x004fc60008400000 */
[----:B------:R-:W-:Y:S04]  /*4660*/  STG.E desc[UR12][R6.64], R54 ;  /* 0x0000003606007986 */ /* 0x000fe8000c10190c */
[----:B------:R-:W-:Y:S04]  /*4670*/  STG.E desc[UR12][R6.64+0x40], R53 ;  /* 0x0000403506007986 */ /* 0x000fe8000c10190c */
[----:B------:R-:W-:Y:S04]  /*4680*/  STG.E desc[UR12][R6.64+0x80], R25 ;  /* 0x0000801906007986 */ /* 0x000fe8000c10190c */
[----:B------:R-:W-:Y:S04]  /*4690*/  STG.E desc[UR12][R6.64+0xc0], R43 ;  /* 0x0000c02b06007986 */ /* 0x000fe8000c10190c */
[----:B------:R-:W-:Y:S01]  /*46a0*/  STG.E desc[UR12][R6.64+0x100], R27 ;  /* 0x0001001b06007986 */ /* 0x000fe2000c10190c */
[----:B0-----:R-:W-:-:S03]  /*46b0*/  FMUL R23, R20, UR4 ;  /* 0x0000000414177c20 */ /* 0x001fc60008400000 */
[----:B------:R-:W-:Y:S01]  /*46c0*/  STG.E desc[UR12][R6.64+0x140], R21 ;  /* 0x0001401506007986 */ /* 0x000fe2000c10190c */
[----:B-1----:R-:W-:-:S04]  /*46d0*/  IMAD.WIDE R4, R76, 0x40, R6 ;  /* 0x000000404c047825 */ /* 0x002fc800078e0206 */
[----:B------:R-:W-:Y:S01]  /*46e0*/  FMUL R9, R46, UR4 ;  /* 0x000000042e097c20 */ /* 0x000fe20008400000 */
[----:B------:R0:W-:Y:S04]  /*46f0*/  STG.E desc[UR12][R6.64+0x180], R3 ;  /* 0x0001800306007986 */ /* 0x0001e8000c10190c */
[----:B------:R1:W-:Y:S01]  /*4700*/  STG.E desc[UR12][R6.64+0x1c0], R11 ;  /* 0x0001c00b06007986 */ /* 0x0003e2000c10190c */
[----:B------:R-:W-:-:S03]  /*4710*/  IMAD.WIDE R76, R76, 0x40, R4 ;  /* 0x000000404c4c7825 */ /* 0x000fc600078e0204 */
[----:B------:R2:W-:Y:S04]  /*4720*/  STG.E desc[UR12][R4.64+0x80], R9 ;  /* 0x0000800904007986 */ /* 0x0005e8000c10190c */
[----:B------:R-:W-:Y:S04]  /*4730*/  STG.E desc[UR12][R4.64], R52 ;  /* 0x0000003404007986 */ /* 0x000fe8000c10190c */
[----:B------:R-:W-:Y:S04]  /*4740*/  STG.E desc[UR12][R4.64+0x40], R51 ;  /* 0x0000403304007986 */ /* 0x000fe8000c10190c */
[----:B------:R-:W-:Y:S04]  /*4750*/  STG.E desc[UR12][R4.64+0xc0], R45 ;  /* 0x0000c02d04007986 */ /* 0x000fe8000c10190c */
[----:B------:R-:W-:Y:S01]  /*4760*/  STG.E desc[UR12][R4.64+0x100], R23 ;  /* 0x0001001704007986 */ /* 0x000fe2000c10190c */
[----:B0-----:R-:W-:-:S03]  /*4770*/  FMUL R3, R14, UR4 ;  /* 0x000000040e037c20 */ /* 0x001fc60008400000 */
[----:B------:R-:W-:Y:S01]  /*4780*/  STG.E desc[UR12][R4.64+0x140], R19 ;  /* 0x0001401304007986 */ /* 0x000fe2000c10190c */
[----:B-1----:R-:W-:Y:S01]  /*4790*/  FMUL R7, R48, UR4 ;  /* 0x0000000430077c20 */ /* 0x002fe20008400000 */
[----:B------:R-:W-:Y:S02]  /*47a0*/  FMUL R11, R16, UR4 ;  /* 0x00000004100b7c20 */ /* 0x000fe40008400000 */
[----:B------:R-:W-:Y:S01]  /*47b0*/  STG.E desc[UR12][R4.64+0x180], R3 ;  /* 0x0001800304007986 */ /* 0x000fe2000c10190c */
[----:B--2---:R-:W-:-:S03]  /*47c0*/  FMUL R9, R18, UR4 ;  /* 0x0000000412097c20 */ /* 0x004fc60008400000 */
        /* <DEDUP_REMOVED lines=10> */
.L_x_8:
        /* <DEDUP_REMOVED lines=9> */
.L_x_10:


//--------------------- .nv.shared.reserved.0     --------------------------
	.section	.nv.shared.reserved.0,"aw",@nobits
	.weak		__nv_reservedSMEM_offset_0_alias
	.size		__nv_reservedSMEM_offset_0_alias, 0, 64
	.other		__nv_reservedSMEM_offset_0_alias,@"STO_CUDA_RESERVED_SHARED STV_DEFAULT"
__nv_reservedSMEM_offset_0_alias:
	.zero		0
	.zero		64


//--------------------- .nv.global                --------------------------
	.section	.nv.global,"aw",@nobits
.nv.global:
	.type		_ZN34_INTERNAL_0f4e7226_4_k_cu_6d8f45b86thrust24THRUST_300001_SM_1000_NS12placeholders2_9E,@object
	.size		_ZN34_INTERNAL_0f4e7226_4_k_cu_6d8f45b86thrust24THRUST_300001_SM_1000_NS12placeholders2_9E,(_ZN34_INTERNAL_0f4e7226_4_k_cu_6d8f45b84cuda3std3__436_GLOBAL__N__0f4e7226_4_k_cu_6d8f45b86ignoreE - _ZN34_INTERNAL_0f4e7226_4_k_cu_6d8f45b86thrust24THRUST_300001_SM_1000_NS12placeholders2_9E)
_ZN34_INTERNAL_0f4e7226_4_k_cu_6d8f45b86thrust24THRUST_300001_SM_1000_NS12placeholders2_9E:
	.zero		1
	.type		_ZN34_INTERNAL_0f4e7226_4_k_cu_6d8f45b84cuda3std3__436_GLOBAL__N__0f4e7226_4_k_cu_6d8f45b86ignoreE,@object
	.size		_ZN34_INTERNAL_0f4e7226_4_k_cu_6d8f45b84cuda3std3__436_GLOBAL__N__0f4e7226_4_k_cu_6d8f45b86ignoreE,(_ZN34_INTERNAL_0f4e7226_4_k_cu_6d8f45b84cuda3std6ranges3__45__cpo4dataE - _ZN34_INTERNAL_0f4e7226_4_k_cu_6d8f45b84cuda3std3__436_GLOBAL__N__0f4e7226_4_k_cu_6d8f45b86ignoreE)
_ZN34_INTERNAL_0f4e7226_4_k_cu_6d8f45b84cuda3std3__436_GLOBAL__N__0f4e7226_4_k_cu_6d8f45b86ignoreE:
	.zero		1
	.type		_ZN34_INTERNAL_0f4e7226_4_k_cu_6d8f45b84cuda3std6ranges3__45__cpo4dataE,@object
	.size		_ZN34_INTERNAL_0f4e7226_4_k_cu_6d8f45b84cuda3std6ranges3__45__cpo4dataE,(_ZN34_INTERNAL_0f4e7226_4_k_cu_6d8f45b86thrust24THRUST_300001_SM_1000_NS12placeholders2_1E - _ZN34_INTERNAL_0f4e7226_4_k_cu_6d8f45b84cuda3std6ranges3__45__cpo4dataE)
_ZN34_INTERNAL_0f4e7226_4_k_cu_6d8f45b84cuda3std6ranges3__45__cpo4dataE:
	.zero		1
	.type		_ZN34_INTERNAL_0f4e7226_4_k_cu_6d8f45b86thrust24THRUST_300001_SM_1000_NS12placeholders2_1E,@object
	.size		_ZN34_INTERNAL_0f4e7226_4_k_cu_6d8f45b86thrust24THRUST_300001_SM_1000_NS12placeholders2_1E,(_ZN34_INTERNAL_0f4e7226_4_k_cu_6d8f45b84cuda3std3__45__cpo5beginE - _ZN34_INTERNAL_0f4e7226_4_k_cu_6d8f45b86thrust24THRUST_300001_SM_1000_NS12placeholders2_1E)
_ZN34_INTERNAL_0f4e7226_4_k_cu_6d8f45b86thrust24THRUST_300001_SM_1000_NS12placeholders2_1E:
	.zero		1
	.type		_ZN34_INTERNAL_0f4e7226_4_k_cu_6d8f45b84cuda3std3__45__cpo5beginE,@object
	.size		_ZN34_INTERNAL_0f4e7226_4_k_cu_6d8f45b84cuda3std3__45__cpo5beginE,(_ZN34_INTERNAL_0f4e7226_4_k_cu_6d8f45b84cuda3std6ranges3__45__cpo5beginE - _ZN34_INTERNAL_0f4e7226_4_k_cu_6d8f45b84cuda3std3__45__cpo5beginE)
_ZN34_INTERNAL_0f4e7226_4_k_cu_6d8f45b84cuda3std3__45__cpo5beginE:
	.zero		1
	.type		_ZN34_INTERNAL_0f4e7226_4_k_cu_6d8f45b84cuda3std6ranges3__45__cpo5beginE,@object
	.size		_ZN34_INTERNAL_0f4e7226_4_k_cu_6d8f45b84cuda3std6ranges3__45__cpo5beginE,(_ZN34_INTERNAL_0f4e7226_4_k_cu_6d8f45b84cute1_E - _ZN34_INTERNAL_0f4e7226_4_k_cu_6d8f45b84cuda3std6ranges3__45__cpo5beginE)
_ZN34_INTERNAL_0f4e7226_4_k_cu_6d8f45b84cuda3std6ranges3__45__cpo5beginE:
	.zero		1
	.type		_ZN34_INTERNAL_0f4e7226_4_k_cu_6d8f45b84cute1_E,@object
	.size		_ZN34_INTERNAL_0f4e7226_4_k_cu_6d8f45b84cute1_E,(_ZN34_INTERNAL_0f4e7226_4_k_cu_6d8f45b84cuda3std3__47nulloptE - _ZN34_INTERNAL_0f4e7226_4_k_cu_6d8f45b84cute1_E)
_ZN34_INTERNAL_0f4e7226_4_k_cu_6d8f45b84cute1_E:
	.zero		1
	.type		_ZN34_INTERNAL_0f4e7226_4_k_cu_6d8f45b84cuda3std3__47nulloptE,@object
	.size		_ZN34_INTERNAL_0f4e7226_4_k_cu_6d8f45b84cuda3std3__47nulloptE,(_ZN34_INTERNAL_0f4e7226_4_k_cu_6d8f45b84cuda3std6ranges3__45__cpo8distanceE - _ZN34_INTERNAL_0f4e7226_4_k_cu_6d8f45b84cuda3std3__47nulloptE)
_ZN34_INTERNAL_0f4e7226_4_k_cu_6d8f45b84cuda3std3__47nulloptE:
	.zero		1
	.type		_ZN34_INTERNAL_0f4e7226_4_k_cu_6d8f45b84cuda3std6ranges3__45__cpo8distanceE,@object
	.size		_ZN34_INTERNAL_0f4e7226_4_k_cu_6d8f45b84cuda3std6ranges3__45__cpo8distanceE,(_ZN34_INTERNAL_0f4e7226_4_k_cu_6d8f45b86thrust24THRUST_300001_SM_1000_NS12placeholders2_5E - _ZN34_INTERNAL_0f4e7226_4_k_cu_6d8f45b84cuda3std6ranges3__45__cpo8distanceE)
_ZN34_INTERNAL_0f4e7226_4_k_cu_6d8f45b84cuda3std6ranges3__45__cpo8distanceE:
	.zero		1
	.type		_ZN34_INTERNAL_0f4e7226_4_k_cu_6d8f45b86thrust24THRUST_300001_SM_1000_NS12placeholders2_5E,@object
	.size		_ZN34_INTERNAL_0f4e7226_4_k_cu_6d8f45b86thrust24THRUST_300001_SM_1000_NS12placeholders2_5E,(_ZN34_INTERNAL_0f4e7226_4_k_cu_6d8f45b84cuda3std3__45__cpo6rbeginE - _ZN34_INTERNAL_0f4e7226_4_k_cu_6d8f45b86thrust24THRUST_300001_SM_1000_NS12placeholders2_5E)
_ZN34_INTERNAL_0f4e7226_4_k_cu_6d8f45b86thrust24THRUST_300001_SM_1000_NS12placeholders2_5E:
	.zero		1
	.type		_ZN34_INTERNAL_0f4e7226_4_k_cu_6d8f45b84cuda3std3__45__cpo6rbeginE,@object
	.size		_ZN34_INTERNAL_0f4e7226_4_k_cu_6d8f45b84cuda3std3__45__cpo6rbeginE,(_ZN34_INTERNAL_0f4e7226_4_k_cu_6d8f45b84cuda3std6ranges3__45__cpo7advanceE - _ZN34_INTERNAL_0f4e7226_4_k_cu_6d8f45b84cuda3std3__45__cpo6rbeginE)
_ZN34_INTERNAL_0f4e7226_4_k_cu_6d8f45b84cuda3std3__45__cpo6rbeginE:
	.zero		1
	.type		_ZN34_INTERNAL_0f4e7226_4_k_cu_6d8f45b84cuda3std6ranges3__45__cpo7advanceE,@object
	.size		_ZN34_INTERNAL_0f4e7226_4_k_cu_6d8f45b84cuda3std6ranges3__45__cpo7advanceE,(_ZN34_INTERNAL_0f4e7226_4_k_cu_6d8f45b86thrust24THRUST_300001_SM_1000_NS3seqE - _ZN34_INTERNAL_0f4e7226_4_k_cu_6d8f45b84cuda3std6ranges3__45__cpo7advanceE)
_ZN34_INTERNAL_0f4e7226_4_k_cu_6d8f45b84cuda3std6ranges3__45__cpo7advanceE:
	.zero		1
	.type		_ZN34_INTERNAL_0f4e7226_4_k_cu_6d8f45b86thrust24THRUST_300001_SM_1000_NS3seqE,@object
	.size		_ZN34_INTERNAL_0f4e7226_4_k_cu_6d8f45b86thrust24THRUST_300001_SM_1000_NS3seqE,(_ZN34_INTERNAL_0f4e7226_4_k_cu_6d8f45b84cuda3std3__48in_placeE - _ZN34_INTERNAL_0f4e7226_4_k_cu_6d8f45b86thrust24THRUST_300001_SM_1000_NS3seqE)
_ZN34_INTERNAL_0f4e7226_4_k_cu_6d8f45b86thrust24THRUST_300001_SM_1000_NS3seqE:
	.zero		1
	.type		_ZN34_INTERNAL_0f4e7226_4_k_cu_6d8f45b84cuda3std3__48in_placeE,@object
	.size		_ZN34_INTERNAL_0f4e7226_4_k_cu_6d8f45b84cuda3std3__48in_placeE,(_ZN34_INTERNAL_0f4e7226_4_k_cu_6d8f45b84cuda3std6ranges3__45__cpo4sizeE - _ZN34_INTERNAL_0f4e7226_4_k_cu_6d8f45b84cuda3std3__48in_placeE)
_ZN34_INTERNAL_0f4e7226_4_k_cu_6d8f45b84cuda3std3__48in_placeE:
	.zero		1
	.type		_ZN34_INTERNAL_0f4e7226_4_k_cu_6d8f45b84cuda3std6ranges3__45__cpo4sizeE,@object
	.size		_ZN34_INTERNAL_0f4e7226_4_k_cu_6d8f45b84cuda3std6ranges3__45__cpo4sizeE,(_ZN34_INTERNAL_0f4e7226_4_k_cu_6d8f45b86thrust24THRUST_300001_SM_1000_NS12placeholders2_3E - _ZN34_INTERNAL_0f4e7226_4_k_cu_6d8f45b84cuda3std6ranges3__45__cpo4sizeE)
_ZN34_INTERNAL_0f4e7226_4_k_cu_6d8f45b84cuda3std6ranges3__45__cpo4sizeE:
	.zero		1
	.type		_ZN34_INTERNAL_0f4e7226_4_k_cu_6d8f45b86thrust24THRUST_300001_SM_1000_NS12placeholders2_3E,@object
	.size		_ZN34_INTERNAL_0f4e7226_4_k_cu_6d8f45b86thrust24THRUST_300001_SM_1000_NS12placeholders2_3E,(_ZN34_INTERNAL_0f4e7226_4_k_cu_6d8f45b84cuda3std3__45__cpo6cbeginE - _ZN34_INTERNAL_0f4e7226_4_k_cu_6d8f45b86thrust24THRUST_300001_SM_1000_NS12placeholders2_3E)
_ZN34_INTERNAL_0f4e7226_4_k_cu_6d8f45b86thrust24THRUST_300001_SM_1000_NS12placeholders2_3E:
	.zero		1
	.type		_ZN34_INTERNAL_0f4e7226_4_k_cu_6d8f45b84cuda3std3__45__cpo6cbeginE,@object
	.size		_ZN34_INTERNAL_0f4e7226_4_k_cu_6d8f45b84cuda3std3__45__cpo6cbeginE,(_ZN34_INTERNAL_0f4e7226_4_k_cu_6d8f45b84cuda3std6ranges3__45__cpo6cbeginE - _ZN34_INTERNAL_0f4e7226_4_k_cu_6d8f45b84cuda3std3__45__cpo6cbeginE)
_ZN34_INTERNAL_0f4e7226_4_k_cu_6d8f45b84cuda3std3__45__cpo6cbeginE:
	.zero		1
	.type		_ZN34_INTERNAL_0f4e7226_4_k_cu_6d8f45b84cuda3std6ranges3__45__cpo6cbeginE,@object
	.size		_ZN34_INTERNAL_0f4e7226_4_k_cu_6d8f45b84cuda3std6ranges3__45__cpo6cbeginE,(_ZN34_INTERNAL_0f4e7226_4_k_cu_6d8f45b86thrust24THRUST_300001_SM_1000_NS12placeholders2_7E - _ZN34_INTERNAL_0f4e7226_4_k_cu_6d8f45b84cuda3std6ranges3__45__cpo6cbeginE)
_ZN34_INTERNAL_0f4e7226_4_k_cu_6d8f45b84cuda3std6ranges3__45__cpo6cbeginE:
	.zero		1
	.type		_ZN34_INTERNAL_0f4e7226_4_k_cu_6d8f45b86thrust24THRUST_300001_SM_1000_NS12placeholders2_7E,@object
	.size		_ZN34_INTERNAL_0f4e7226_4_k_cu_6d8f45b86thrust24THRUST_300001_SM_1000_NS12placeholders2_7E,(_ZN34_INTERNAL_0f4e7226_4_k_cu_6d8f45b84cuda3std3__45__cpo7crbeginE - _ZN34_INTERNAL_0f4e7226_4_k_cu_6d8f45b86thrust24THRUST_300001_SM_1000_NS12placeholders2_7E)
_ZN34_INTERNAL_0f4e7226_4_k_cu_6d8f45b86thrust24THRUST_300001_SM_1000_NS12placeholders2_7E:
	.zero		1
	.type		_ZN34_INTERNAL_0f4e7226_4_k_cu_6d8f45b84cuda3std3__45__cpo7crbeginE,@object
	.size		_ZN34_INTERNAL_0f4e7226_4_k_cu_6d8f45b84cuda3std3__45__cpo7crbeginE,(_ZN34_INTERNAL_0f4e7226_4_k_cu_6d8f45b84cuda3std6ranges3__45__cpo4nextE - _ZN34_INTERNAL_0f4e7226_4_k_cu_6d8f45b84cuda3std3__45__cpo7crbeginE)
_ZN34_INTERNAL_0f4e7226_4_k_cu_6d8f45b84cuda3std3__45__cpo7crbeginE:
	.zero		1
	.type		_ZN34_INTERNAL_0f4e7226_4_k_cu_6d8f45b84cuda3std6ranges3__45__cpo4nextE,@object
	.size		_ZN34_INTERNAL_0f4e7226_4_k_cu_6d8f45b84cuda3std6ranges3__45__cpo4nextE,(_ZN34_INTERNAL_0f4e7226_4_k_cu_6d8f45b84cuda3std6ranges3__45__cpo4swapE - _ZN34_INTERNAL_0f4e7226_4_k_cu_6d8f45b84cuda3std6ranges3__45__cpo4nextE)
_ZN34_INTERNAL_0f4e7226_4_k_cu_6d8f45b84cuda3std6ranges3__45__cpo4nextE:
	.zero		1
	.type		_ZN34_INTERNAL_0f4e7226_4_k_cu_6d8f45b84cuda3std6ranges3__45__cpo4swapE,@object
	.size		_ZN34_INTERNAL_0f4e7226_4_k_cu_6d8f45b84cuda3std6ranges3__45__cpo4swapE,(_ZN34_INTERNAL_0f4e7226_4_k_cu_6d8f45b86thrust24THRUST_300001_SM_1000_NS8cuda_cub10par_nosyncE - _ZN34_INTERNAL_0f4e7226_4_k_cu_6d8f45b84cuda3std6ranges3__45__cpo4swapE)
_ZN34_INTERNAL_0f4e7226_4_k_cu_6d8f45b84cuda3std6ranges3__45__cpo4swapE:
	.zero		1
	.type		_ZN34_INTERNAL_0f4e7226_4_k_cu_6d8f45b86thrust24THRUST_300001_SM_1000_NS8cuda_cub10par_nosyncE,@object
	.size		_ZN34_INTERNAL_0f4e7226_4_k_cu_6d8f45b86thrust24THRUST_300001_SM_1000_NS8cuda_cub10par_nosyncE,(_ZN34_INTERNAL_0f4e7226_4_k_cu_6d8f45b84cute7productE - _ZN34_INTERNAL_0f4e7226_4_k_cu_6d8f45b86thrust24THRUST_300001_SM_1000_NS8cuda_cub10par_nosyncE)
_ZN34_INTERNAL_0f4e7226_4_k_cu_6d8f45b86thrust24THRUST_300001_SM_1000_NS8cuda_cub10par_nosyncE:
	.zero		1
	.type		_ZN34_INTERNAL_0f4e7226_4_k_cu_6d8f45b84cute7productE,@object
	.size		_ZN34_INTERNAL_0f4e7226_4_k_cu_6d8f45b84cute7productE,(_ZN34_INTERNAL_0f4e7226_4_k_cu_6d8f45b84cuda3std3__420unreachable_sentinelE - _ZN34_INTERNAL_0f4e7226_4_k_cu_6d8f45b84cute7productE)
_ZN34_INTERNAL_0f4e7226_4_k_cu_6d8f45b84cute7productE:
	.zero		1
	.type		_ZN34_INTERNAL_0f4e7226_4_k_cu_6d8f45b84cuda3std3__420unreachable_sentinelE,@object
	.size		_ZN34_INTERNAL_0f4e7226_4_k_cu_6d8f45b84cuda3std3__420unreachable_sentinelE,(_ZN34_INTERNAL_0f4e7226_4_k_cu_6d8f45b84cuda3std6ranges3__45__cpo5ssizeE - _ZN34_INTERNAL_0f4e7226_4_k_cu_6d8f45b84cuda3std3__420unreachable_sentinelE)
_ZN34_INTERNAL_0f4e7226_4_k_cu_6d8f45b84cuda3std3__420unreachable_sentinelE:
	.zero		1
	.type		_ZN34_INTERNAL_0f4e7226_4_k_cu_6d8f45b84cuda3std6ranges3__45__cpo5ssizeE,@object
	.size		_ZN34_INTERNAL_0f4e7226_4_k_cu_6d8f45b84cuda3std6ranges3__45__cpo5ssizeE,(_ZN34_INTERNAL_0f4e7226_4_k_cu_6d8f45b86thrust24THRUST_300001_SM_1000_NS12placeholders2_4E - _ZN34_INTERNAL_0f4e7226_4_k_cu_6d8f45b84cuda3std6ranges3__45__cpo5ssizeE)
_ZN34_INTERNAL_0f4e7226_4_k_cu_6d8f45b84cuda3std6ranges3__45__cpo5ssizeE:
	.zero		1
	.type		_ZN34_INTERNAL_0f4e7226_4_k_cu_6d8f45b86thrust24THRUST_300001_SM_1000_NS12placeholders2_4E,@object
	.size		_ZN34_INTERNAL_0f4e7226_4_k_cu_6d8f45b86thrust24THRUST_300001_SM_1000_NS12placeholders2_4E,(_ZN34_INTERNAL_0f4e7226_4_k_cu_6d8f45b84cuda3std3__45__cpo4cendE - _ZN34_INTERNAL_0f4e7226_4_k_cu_6d8f45b86thrust24THRUST_300001_SM_1000_NS12placeholders2_4E)
_ZN34_INTERNAL_0f4e7226_4_k_cu_6d8f45b86thrust24THRUST_300001_SM_1000_NS12placeholders2_4E:
	.zero		1
	.type		_ZN34_INTERNAL_0f4e7226_4_k_cu_6d8f45b84cuda3std3__45__cpo4cendE,@object
	.size		_ZN34_INTERNAL_0f4e7226_4_k_cu_6d8f45b84cuda3std3__45__cpo4cendE,(_ZN34_INTERNAL_0f4e7226_4_k_cu_6d8f45b84cuda3std6ranges3__45__cpo4cendE - _ZN34_INTERNAL_0f4e7226_4_k_cu_6d8f45b84cuda3std3__45__cpo4cendE)
_ZN34_INTERNAL_0f4e7226_4_k_cu_6d8f45b84cuda3std3__45__cpo4cendE:
	.zero		1
	.type		_ZN34_INTERNAL_0f4e7226_4_k_cu_6d8f45b84cuda3std6ranges3__45__cpo4cendE,@object
	.size		_ZN34_INTERNAL_0f4e7226_4_k_cu_6d8f45b84cuda3std6ranges3__45__cpo4cendE,(_ZN34_INTERNAL_0f4e7226_4_k_cu_6d8f45b86thrust24THRUST_300001_SM_1000_NS12placeholders2_8E - _ZN34_INTERNAL_0f4e7226_4_k_cu_6d8f45b84cuda3std6ranges3__45__cpo4cendE)
_ZN34_INTERNAL_0f4e7226_4_k_cu_6d8f45b84cuda3std6ranges3__45__cpo4cendE:
	.zero		1
	.type		_ZN34_INTERNAL_0f4e7226_4_k_cu_6d8f45b86thrust24THRUST_300001_SM_1000_NS12placeholders2_8E,@object
	.size		_ZN34_INTERNAL_0f4e7226_4_k_cu_6d8f45b86thrust24THRUST_300001_SM_1000_NS12placeholders2_8E,(_ZN34_INTERNAL_0f4e7226_4_k_cu_6d8f45b84cuda3std3__45__cpo5crendE - _ZN34_INTERNAL_0f4e7226_4_k_cu_6d8f45b86thrust24THRUST_300001_SM_1000_NS12placeholders2_8E)
_ZN34_INTERNAL_0f4e7226_4_k_cu_6d8f45b86thrust24THRUST_300001_SM_1000_NS12placeholders2_8E:
	.zero		1
	.type		_ZN34_INTERNAL_0f4e7226_4_k_cu_6d8f45b84cuda3std3__45__cpo5crendE,@object
	.size		_ZN34_INTERNAL_0f4e7226_4_k_cu_6d8f45b84cuda3std3__45__cpo5crendE,(_ZN34_INTERNAL_0f4e7226_4_k_cu_6d8f45b84cuda3std6ranges3__45__cpo4prevE - _ZN34_INTERNAL_0f4e7226_4_k_cu_6d8f45b84cuda3std3__45__cpo5crendE)
_ZN34_INTERNAL_0f4e7226_4_k_cu_6d8f45b84cuda3std3__45__cpo5crendE:
	.zero		1
	.type		_ZN34_INTERNAL_0f4e7226_4_k_cu_6d8f45b84cuda3std6ranges3__45__cpo4prevE,@object
	.size		_ZN34_INTERNAL_0f4e7226_4_k_cu_6d8f45b84cuda3std6ranges3__45__cpo4prevE,(_ZN34_INTERNAL_0f4e7226_4_k_cu_6d8f45b84cuda3std6ranges3__45__cpo9iter_moveE - _ZN34_INTERNAL_0f4e7226_4_k_cu_6d8f45b84cuda3std6ranges3__45__cpo4prevE)
_ZN34_INTERNAL_0f4e7226_4_k_cu_6d8f45b84cuda3std6ranges3__45__cpo4prevE:
	.zero		1
	.type		_ZN34_INTERNAL_0f4e7226_4_k_cu_6d8f45b84cuda3std6ranges3__45__cpo9iter_moveE,@object
	.size		_ZN34_INTERNAL_0f4e7226_4_k_cu_6d8f45b84cuda3std6ranges3__45__cpo9iter_moveE,(_ZN34_INTERNAL_0f4e7226_4_k_cu_6d8f45b86thrust24THRUST_300001_SM_1000_NS6system6detail10sequential3seqE - _ZN34_INTERNAL_0f4e7226_4_k_cu_6d8f45b84cuda3std6ranges3__45__cpo9iter_moveE)
_ZN34_INTERNAL_0f4e7226_4_k_cu_6d8f45b84cuda3std6ranges3__45__cpo9iter_moveE:
	.zero		1
	.type		_ZN34_INTERNAL_0f4e7226_4_k_cu_6d8f45b86thrust24THRUST_300001_SM_1000_NS6system6detail10sequential3seqE,@object
	.size		_ZN34_INTERNAL_0f4e7226_4_k_cu_6d8f45b86thrust24THRUST_300001_SM_1000_NS6system6detail10sequential3seqE,(_ZN34_INTERNAL_0f4e7226_4_k_cu_6d8f45b86thrust24THRUST_300001_SM_1000_NS12placeholders3_10E - _ZN34_INTERNAL_0f4e7226_4_k_cu_6d8f45b86thrust24THRUST_300001_SM_1000_NS6system6detail10sequential3seqE)
_ZN34_INTERNAL_0f4e7226_4_k_cu_6d8f45b86thrust24THRUST_300001_SM_1000_NS6system6detail10sequential3seqE:
	.zero		1
	.type		_ZN34_INTERNAL_0f4e7226_4_k_cu_6d8f45b86thrust24THRUST_300001_SM_1000_NS12placeholders3_10E,@object
	.size		_ZN34_INTERNAL_0f4e7226_4_k_cu_6d8f45b86thrust24THRUST_300001_SM_1000_NS12placeholders3_10E,(_ZN34_INTERNAL_0f4e7226_4_k_cu_6d8f45b84cuda3std3__419piecewise_constructE - _ZN34_INTERNAL_0f4e7226_4_k_cu_6d8f45b86thrust24THRUST_300001_SM_1000_NS12placeholders3_10E)
_ZN34_INTERNAL_0f4e7226_4_k_cu_6d8f45b86thrust24THRUST_300001_SM_1000_NS12placeholders3_10E:
	.zero		1
	.type		_ZN34_INTERNAL_0f4e7226_4_k_cu_6d8f45b84cuda3std3__419piecewise_constructE,@object
	.size		_ZN34_INTERNAL_0f4e7226_4_k_cu_6d8f45b84cuda3std3__419piecewise_constructE,(_ZN34_INTERNAL_0f4e7226_4_k_cu_6d8f45b84cuda3std6ranges3__45__cpo5cdataE - _ZN34_INTERNAL_0f4e7226_4_k_cu_6d8f45b84cuda3std3__419piecewise_constructE)
_ZN34_INTERNAL_0f4e7226_4_k_cu_6d8f45b84cuda3std3__419piecewise_constructE:
	.zero		1
	.type		_ZN34_INTERNAL_0f4e7226_4_k_cu_6d8f45b84cuda3std6ranges3__45__cpo5cdataE,@object
	.size		_ZN34_INTERNAL_0f4e7226_4_k_cu_6d8f45b84cuda3std6ranges3__45__cpo5cdataE,(_ZN34_INTERNAL_0f4e7226_4_k_cu_6d8f45b86thrust24THRUST_300001_SM_1000_NS12placeholders2_2E - _ZN34_INTERNAL_0f4e7226_4_k_cu_6d8f45b84cuda3std6ranges3__45__cpo5cdataE)
_ZN34_INTERNAL_0f4e7226_4_k_cu_6d8f45b84cuda3std6ranges3__45__cpo5cdataE:
	.zero		1
	.type		_ZN34_INTERNAL_0f4e7226_4_k_cu_6d8f45b86thrust24THRUST_300001_SM_1000_NS12placeholders2_2E,@object
	.size		_ZN34_INTERNAL_0f4e7226_4_k_cu_6d8f45b86thrust24THRUST_300001_SM_1000_NS12placeholders2_2E,(_ZN34_INTERNAL_0f4e7226_4_k_cu_6d8f45b84cuda3std3__45__cpo3endE - _ZN34_INTERNAL_0f4e7226_4_k_cu_6d8f45b86thrust24THRUST_300001_SM_1000_NS12placeholders2_2E)
_ZN34_INTERNAL_0f4e7226_4_k_cu_6d8f45b86thrust24THRUST_300001_SM_1000_NS12placeholders2_2E:
	.zero		1
	.type		_ZN34_INTERNAL_0f4e7226_4_k_cu_6d8f45b84cuda3std3__45__cpo3endE,@object
	.size		_ZN34_INTERNAL_0f4e7226_4_k_cu_6d8f45b84cuda3std3__45__cpo3endE,(_ZN34_INTERNAL_0f4e7226_4_k_cu_6d8f45b84cuda3std6ranges3__45__cpo3endE - _ZN34_INTERNAL_0f4e7226_4_k_cu_6d8f45b84cuda3std3__45__cpo3endE)
_ZN34_INTERNAL_0f4e7226_4_k_cu_6d8f45b84cuda3std3__45__cpo3endE:
	.zero		1
	.type		_ZN34_INTERNAL_0f4e7226_4_k_cu_6d8f45b84cuda3std6ranges3__45__cpo3endE,@object
	.size		_ZN34_INTERNAL_0f4e7226_4_k_cu_6d8f45b84cuda3std6ranges3__45__cpo3endE,(_ZN34_INTERNAL_0f4e7226_4_k_cu_6d8f45b86thrust24THRUST_300001_SM_1000_NS12placeholders2_6E - _ZN34_INTERNAL_0f4e7226_4_k_cu_6d8f45b84cuda3std6ranges3__45__cpo3endE)
_ZN34_INTERNAL_0f4e7226_4_k_cu_6d8f45b84cuda3std6ranges3__45__cpo3endE:
	.zero		1
	.type		_ZN34_INTERNAL_0f4e7226_4_k_cu_6d8f45b86thrust24THRUST_300001_SM_1000_NS12placeholders2_6E,@object
	.size		_ZN34_INTERNAL_0f4e7226_4_k_cu_6d8f45b86thrust24THRUST_300001_SM_1000_NS12placeholders2_6E,(_ZN34_INTERNAL_0f4e7226_4_k_cu_6d8f45b84cuda3std3__45__cpo4rendE - _ZN34_INTERNAL_0f4e7226_4_k_cu_6d8f45b86thrust24THRUST_300001_SM_1000_NS12placeholders2_6E)
_ZN34_INTERNAL_0f4e7226_4_k_cu_6d8f45b86thrust24THRUST_300001_SM_1000_NS12placeholders2_6E:
	.zero		1
	.type		_ZN34_INTERNAL_0f4e7226_4_k_cu_6d8f45b84cuda3std3__45__cpo4rendE,@object
	.size		_ZN34_INTERNAL_0f4e7226_4_k_cu_6d8f45b84cuda3std3__45__cpo4rendE,(_ZN34_INTERNAL_0f4e7226_4_k_cu_6d8f45b84cuda3std6ranges3__45__cpo9iter_swapE - _ZN34_INTERNAL_0f4e7226_4_k_cu_6d8f45b84cuda3std3__45__cpo4rendE)
_ZN34_INTERNAL_0f4e7226_4_k_cu_6d8f45b84cuda3std3__45__cpo4rendE:
	.zero		1
	.type		_ZN34_INTERNAL_0f4e7226_4_k_cu_6d8f45b84cuda3std6ranges3__45__cpo9iter_swapE,@object
	.size		_ZN34_INTERNAL_0f4e7226_4_k_cu_6d8f45b84cuda3std6ranges3__45__cpo9iter_swapE,(_ZN34_INTERNAL_0f4e7226_4_k_cu_6d8f45b84cuda3std3__48unexpectE - _ZN34_INTERNAL_0f4e7226_4_k_cu_6d8f45b84cuda3std6ranges3__45__cpo9iter_swapE)
_ZN34_INTERNAL_0f4e7226_4_k_cu_6d8f45b84cuda3std6ranges3__45__cpo9iter_swapE:
	.zero		1
	.type		_ZN34_INTERNAL_0f4e7226_4_k_cu_6d8f45b84cuda3std3__48unexpectE,@object
	.size		_ZN34_INTERNAL_0f4e7226_4_k_cu_6d8f45b84cuda3std3__48unexpectE,(_ZN34_INTERNAL_0f4e7226_4_k_cu_6d8f45b86thrust24THRUST_300001_SM_1000_NS8cuda_cub3parE - _ZN34_INTERNAL_0f4e7226_4_k_cu_6d8f45b84cuda3std3__48unexpectE)
_ZN34_INTERNAL_0f4e7226_4_k_cu_6d8f45b84cuda3std3__48unexpectE:
	.zero		1
	.type		_ZN34_INTERNAL_0f4e7226_4_k_cu_6d8f45b86thrust24THRUST_300001_SM_1000_NS8cuda_cub3parE,@object
	.size		_ZN34_INTERNAL_0f4e7226_4_k_cu_6d8f45b86thrust24THRUST_300001_SM_1000_NS8cuda_cub3parE,(.L_29 - _ZN34_INTERNAL_0f4e7226_4_k_cu_6d8f45b86thrust24THRUST_300001_SM_1000_NS8cuda_cub3parE)
_ZN34_INTERNAL_0f4e7226_4_k_cu_6d8f45b86thrust24THRUST_300001_SM_1000_NS8cuda_cub3parE:
	.zero		1
.L_29:


//--------------------- .nv.shared._Z11gemm_deviceIN4cute5tupleIJiiiEEENS1_IJNS0_1CILi128EEES4_NS3_ILi8EEEEEEfNS1_IJiNS3_ILi1EEEEEENS0_6LayoutINS1_IJS4_S5_EEENS1_IJS7_NS3_ILi129EEEEEEEENS0_9TiledCopyINS0_9Copy_AtomIJNS0_13UniversalCopyIffEEfEEENS9_INS1_IJNS1_IJS5_NS3_ILi32EEEEEES7_EEENS1_IJNS1_IJSJ_S7_EEENS3_ILi0EEEEEEEENS1_IJSJ_S5_EEEEEfS8_SD_SR_fNS1_IJS7_iEEENS9_INS1_IJS4_S4_EEENS1_IJS7_S4_EEEEENS0_8TiledMMAINS0_8MMA_AtomIJNS0_12UniversalFMAIffffEEEEENS9_INS1_IJNS3_ILi16EEES11_S7_EEENS1_IJS7_S11_SN_EEEEENS1_IJNS0_10UnderscoreES15_S15_EEEEEffEvT_T0_PKT1_T2_T3_T4_PKT5_T6_T7_T8_PT9_T10_T11_T12_T13_T14_ --------------------------
	.section	.nv.shared._Z11gemm_deviceIN4cute5tupleIJiiiEEENS1_IJNS0_1CILi128EEES4_NS3_ILi8EEEEEEfNS1_IJiNS3_ILi1EEEEEENS0_6LayoutINS1_IJS4_S5_EEENS1_IJS7_NS3_ILi129EEEEEEEENS0_9TiledCopyINS0_9Copy_AtomIJNS0_13UniversalCopyIffEEfEEENS9_INS1_IJNS1_IJS5_NS3_ILi32EEEEEES7_EEENS1_IJNS1_IJSJ_S7_EEENS3_ILi0EEEEEEEENS1_IJSJ_S5_EEEEEfS8_SD_SR_fNS1_IJS7_iEEENS9_INS1_IJS4_S4_EEENS1_IJS7_S4_EEEEENS0_8TiledMMAINS0_8MMA_AtomIJNS0_12UniversalFMAIffffEEEEENS9_INS1_IJNS3_ILi16EEES11_S7_EEENS1_IJS7_S11_SN_EEEEENS1_IJNS0_10UnderscoreES15_S15_EEEEEffEvT_T0_PKT1_T2_T3_T4_PKT5_T6_T7_T8_PT9_T10_T11_T12_T13_T14_,"aw",@nobits
	.sectionflags	@""
	.align	4
.nv.shared._Z11gemm_deviceIN4cute5tupleIJiiiEEENS1_IJNS0_1CILi128EEES4_NS3_ILi8EEEEEEfNS1_IJiNS3_ILi1EEEEEENS0_6LayoutINS1_IJS4_S5_EEENS1_IJS7_NS3_ILi129EEEEEEEENS0_9TiledCopyINS0_9Copy_AtomIJNS0_13UniversalCopyIffEEfEEENS9_INS1_IJNS1_IJS5_NS3_ILi32EEEEEES7_EEENS1_IJNS1_IJSJ_S7_EEENS3_ILi0EEEEEEEENS1_IJSJ_S5_EEEEEfS8_SD_SR_fNS1_IJS7_iEEENS9_INS1_IJS4_S4_EEENS1_IJS7_S4_EEEEENS0_8TiledMMAINS0_8MMA_AtomIJNS0_12UniversalFMAIffffEEEEENS9_INS1_IJNS3_ILi16EEES11_S7_EEENS1_IJS7_S11_SN_EEEEENS1_IJNS0_10UnderscoreES15_S15_EEEEEffEvT_T0_PKT1_T2_T3_T4_PKT5_T6_T7_T8_PT9_T10_T11_T12_T13_T14_:
	.zero		9272


//--------------------- .nv.shared._Z11gemm_deviceIN4cute5tupleIJiiiEEENS1_IJNS0_1CILi128EEES4_NS3_ILi8EEEEEEfNS1_IJNS3_ILi1EEEiEEENS0_6LayoutINS1_IJS4_S5_EEENS1_IJS7_S4_EEEEENS0_9TiledCopyINS0_9Copy_AtomIJNS0_13UniversalCopyIN7cutlass9uint128_tESH_EEfEEENS9_INS1_IJNS3_ILi256EEENS3_ILi4EEEEEENS1_IJSL_S7_EEEEESA_EEfS8_SC_SP_fS8_NS9_INS1_IJS4_S4_EEESB_EENS0_8TiledMMAINS0_8MMA_AtomIJNS0_12UniversalFMAIffffEEEEENS9_INS1_IJNS3_ILi16EEESX_S7_EEENS1_IJS7_SX_NS3_ILi0EEEEEEEENS1_IJNS0_10UnderscoreES12_S12_EEEEEffEvT_T0_PKT1_T2_T3_T4_PKT5_T6_T7_T8_PT9_T10_T11_T12_T13_T14_ --------------------------
	.section	.nv.shared._Z11gemm_deviceIN4cute5tupleIJiiiEEENS1_IJNS0_1CILi128EEES4_NS3_ILi8EEEEEEfNS1_IJNS3_ILi1EEEiEEENS0_6LayoutINS1_IJS4_S5_EEENS1_IJS7_S4_EEEEENS0_9TiledCopyINS0_9Copy_AtomIJNS0_13UniversalCopyIN7cutlass9uint128_tESH_EEfEEENS9_INS1_IJNS3_ILi256EEENS3_ILi4EEEEEENS1_IJSL_S7_EEEEESA_EEfS8_SC_SP_fS8_NS9_INS1_IJS4_S4_EEESB_EENS0_8TiledMMAINS0_8MMA_AtomIJNS0_12UniversalFMAIffffEEEEENS9_INS1_IJNS3_ILi16EEESX_S7_EEENS1_IJS7_SX_NS3_ILi0EEEEEEEENS1_IJNS0_10UnderscoreES12_S12_EEEEEffEvT_T0_PKT1_T2_T3_T4_PKT5_T6_T7_T8_PT9_T10_T11_T12_T13_T14_,"aw",@nobits
	.sectionflags	@""
	.align	4
.nv.shared._Z11gemm_deviceIN4cute5tupleIJiiiEEENS1_IJNS0_1CILi128EEES4_NS3_ILi8EEEEEEfNS1_IJNS3_ILi1EEEiEEENS0_6LayoutINS1_IJS4_S5_EEENS1_IJS7_S4_EEEEENS0_9TiledCopyINS0_9Copy_AtomIJNS0_13UniversalCopyIN7cutlass9uint128_tESH_EEfEEENS9_INS1_IJNS3_ILi256EEENS3_ILi4EEEEEENS1_IJSL_S7_EEEEESA_EEfS8_SC_SP_fS8_NS9_INS1_IJS4_S4_EEESB_EENS0_8TiledMMAINS0_8MMA_AtomIJNS0_12UniversalFMAIffffEEEEENS9_INS1_IJNS3_ILi16EEESX_S7_EEENS1_IJS7_SX_NS3_ILi0EEEEEEEENS1_IJNS0_10UnderscoreES12_S12_EEEEEffEvT_T0_PKT1_T2_T3_T4_PKT5_T6_T7_T8_PT9_T10_T11_T12_T13_T14_:
	.zero		9216


//--------------------- .nv.constant0._ZN3cub18CUB_300001_SM_10006detail11EmptyKernelIvEEvv --------------------------
	.section	.nv.constant0._ZN3cub18CUB_300001_SM_10006detail11EmptyKernelIvEEvv,"a",@progbits
	.sectionflags	@""
	.align	4
.nv.constant0._ZN3cub18CUB_300001_SM_10006detail11EmptyKernelIvEEvv:
	.zero		896


//--------------------- .nv.constant0._Z11gemm_deviceIN4cute5tupleIJiiiEEENS1_IJNS0_1CILi128EEES4_NS3_ILi8EEEEEEfNS1_IJiNS3_ILi1EEEEEENS0_6LayoutINS1_IJS4_S5_EEENS1_IJS7_NS3_ILi129EEEEEEEENS0_9TiledCopyINS0_9Copy_AtomIJNS0_13UniversalCopyIffEEfEEENS9_INS1_IJNS1_IJS5_NS3_ILi32EEEEEES7_EEENS1_IJNS1_IJSJ_S7_EEENS3_ILi0EEEEEEEENS1_IJSJ_S5_EEEEEfS8_SD_SR_fNS1_IJS7_iEEENS9_INS1_IJS4_S4_EEENS1_IJS7_S4_EEEEENS0_8TiledMMAINS0_8MMA_AtomIJNS0_12UniversalFMAIffffEEEEENS9_INS1_IJNS3_ILi16EEES11_S7_EEENS1_IJS7_S11_SN_EEEEENS1_IJNS0_10UnderscoreES15_S15_EEEEEffEvT_T0_PKT1_T2_T3_T4_PKT5_T6_T7_T8_PT9_T10_T11_T12_T13_T14_ --------------------------
	.section	.nv.constant0._Z11gemm_deviceIN4cute5tupleIJiiiEEENS1_IJNS0_1CILi128EEES4_NS3_ILi8EEEEEEfNS1_IJiNS3_ILi1EEEEEENS0_6LayoutINS1_IJS4_S5_EEENS1_IJS7_NS3_ILi129EEEEEEEENS0_9TiledCopyINS0_9Copy_AtomIJNS0_13UniversalCopyIffEEfEEENS9_INS1_IJNS1_IJS5_NS3_ILi32EEEEEES7_EEENS1_IJNS1_IJSJ_S7_EEENS3_ILi0EEEEEEEENS1_IJSJ_S5_EEEEEfS8_SD_SR_fNS1_IJS7_iEEENS9_INS1_IJS4_S4_EEENS1_IJS7_S4_EEEEENS0_8TiledMMAINS0_8MMA_AtomIJNS0_12UniversalFMAIffffEEEEENS9_INS1_IJNS3_ILi16EEES11_S7_EEENS1_IJS7_S11_SN_EEEEENS1_IJNS0_10UnderscoreES15_S15_EEEEEffEvT_T0_PKT1_T2_T3_T4_PKT5_T6_T7_T8_PT9_T10_T11_T12_T13_T14_,"a",@progbits
	.sectionflags	@""
	.align	4
.nv.constant0._Z11gemm_deviceIN4cute5tupleIJiiiEEENS1_IJNS0_1CILi128EEES4_NS3_ILi8EEEEEEfNS1_IJiNS3_ILi1EEEEEENS0_6LayoutINS1_IJS4_S5_EEENS1_IJS7_NS3_ILi129EEEEEEEENS0_9TiledCopyINS0_9Copy_AtomIJNS0_13UniversalCopyIffEEfEEENS9_INS1_IJNS1_IJS5_NS3_ILi32EEEEEES7_EEENS1_IJNS1_IJSJ_S7_EEENS3_ILi0EEEEEEEENS1_IJSJ_S5_EEEEEfS8_SD_SR_fNS1_IJS7_iEEENS9_INS1_IJS4_S4_EEENS1_IJS7_S4_EEEEENS0_8TiledMMAINS0_8MMA_AtomIJNS0_12UniversalFMAIffffEEEEENS9_INS1_IJNS3_ILi16EEES11_S7_EEENS1_IJS7_S11_SN_EEEEENS1_IJNS0_10UnderscoreES15_S15_EEEEEffEvT_T0_PKT1_T2_T3_T4_PKT5_T6_T7_T8_PT9_T10_T11_T12_T13_T14_:
	.zero		968


//--------------------- .nv.constant0._Z11gemm_deviceIN4cute5tupleIJiiiEEENS1_IJNS0_1CILi128EEES4_NS3_ILi8EEEEEEfNS1_IJNS3_ILi1EEEiEEENS0_6LayoutINS1_IJS4_S5_EEENS1_IJS7_S4_EEEEENS0_9TiledCopyINS0_9Copy_AtomIJNS0_13UniversalCopyIN7cutlass9uint128_tESH_EEfEEENS9_INS1_IJNS3_ILi256EEENS3_ILi4EEEEEENS1_IJSL_S7_EEEEESA_EEfS8_SC_SP_fS8_NS9_INS1_IJS4_S4_EEESB_EENS0_8TiledMMAINS0_8MMA_AtomIJNS0_12UniversalFMAIffffEEEEENS9_INS1_IJNS3_ILi16EEESX_S7_EEENS1_IJS7_SX_NS3_ILi0EEEEEEEENS1_IJNS0_10UnderscoreES12_S12_EEEEEffEvT_T0_PKT1_T2_T3_T4_PKT5_T6_T7_T8_PT9_T10_T11_T12_T13_T14_ --------------------------
	.section	.nv.constant0._Z11gemm_deviceIN4cute5tupleIJiiiEEENS1_IJNS0_1CILi128EEES4_NS3_ILi8EEEEEEfNS1_IJNS3_ILi1EEEiEEENS0_6LayoutINS1_IJS4_S5_EEENS1_IJS7_S4_EEEEENS0_9TiledCopyINS0_9Copy_AtomIJNS0_13UniversalCopyIN7cutlass9uint128_tESH_EEfEEENS9_INS1_IJNS3_ILi256EEENS3_ILi4EEEEEENS1_IJSL_S7_EEEEESA_EEfS8_SC_SP_fS8_NS9_INS1_IJS4_S4_EEESB_EENS0_8TiledMMAINS0_8MMA_AtomIJNS0_12UniversalFMAIffffEEEEENS9_INS1_IJNS3_ILi16EEESX_S7_EEENS1_IJS7_SX_NS3_ILi0EEEEEEEENS1_IJNS0_10UnderscoreES12_S12_EEEEEffEvT_T0_PKT1_T2_T3_T4_PKT5_T6_T7_T8_PT9_T10_T11_T12_T13_T14_,"a",@progbits
	.sectionflags	@""
	.align	4
.nv.constant0._Z11gemm_deviceIN4cute5tupleIJiiiEEENS1_IJNS0_1CILi128EEES4_NS3_ILi8EEEEEEfNS1_IJNS3_ILi1EEEiEEENS0_6LayoutINS1_IJS4_S5_EEENS1_IJS7_S4_EEEEENS0_9TiledCopyINS0_9Copy_AtomIJNS0_13UniversalCopyIN7cutlass9uint128_tESH_EEfEEENS9_INS1_IJNS3_ILi256EEENS3_ILi4EEEEEENS1_IJSL_S7_EEEEESA_EEfS8_SC_SP_fS8_NS9_INS1_IJS4_S4_EEESB_EENS0_8TiledMMAINS0_8MMA_AtomIJNS0_12UniversalFMAIffffEEEEENS9_INS1_IJNS3_ILi16EEESX_S7_EEENS1_IJS7_SX_NS3_ILi0EEEEEEEENS1_IJNS0_10UnderscoreES12_S12_EEEEEffEvT_T0_PKT1_T2_T3_T4_PKT5_T6_T7_T8_PT9_T10_T11_T12_T13_T14_:
	.zero		968


//--------------------- SYMBOLS --------------------------

	.type		.nv.reservedSmem.offset0,@object
	.size		.nv.reservedSmem.offset0,0x4
	.type		.nv.reservedSmem.cap,@object
	.size		.nv.reservedSmem.cap,0x4
